# CuTe-DSL kernel — source=cudnn_frontend_dsl family=grouped_gemm_swiglu
# config = {"ab_dtype": "Float4E2M1FN", "sf_vec": 32, "d_dtype": "Float8E4M3FN", "vector_f32": false, "mma_mn": [128, 128], "cluster_mn": [2, 1]}


// ===== COMPILED SASS (sm_100a) =====

	.target	sm_100a

	.elftype	@"ET_EXEC"


//--------------------- .note.nv.tkinfo           --------------------------
	.section	.note.nv.tkinfo,"",@"SHT_NOTE"
	.sectionflags	@"SHF_NOTE_NV_TKINFO"
	.tkinfo
        /*0018*/ 	.word	0x00000081
        /*0030*/ 	.string	""
        /*0030*/ 	.string	"ptxas"
        /*0030*/ 	.string	"Cuda compilation tools, release 12.9, V12.9.83"
        /*0030*/ 	.string	"Build system must define TOOLS_VERSION_EXTENDED"
        /*0030*/ 	.string	"-O 3 -arch sm_100a "



//--------------------- .note.nv.cuver            --------------------------
	.section	.note.nv.cuver,"",@"SHT_NOTE"
	.sectionflags	@"SHF_NOTE_NV_CUVER"
        /*0018*/ 	.short	0x0001
        /*001a*/ 	.short	0x0064
        /*001c*/ 	.short	0x0001
        /*001e*/ 	.short	0x0000
        /*0020*/ 	.short	0x0001
        /*0022*/ 	.short	0x0000


//--------------------- .nv.info                  --------------------------
	.section	.nv.info,"",@"SHT_CUDA_INFO"
	.align	4


	//----- nvinfo : EIATTR_REGCOUNT
	.align		4
        /*0000*/ 	.byte	0x04, 0x2f
        /*0002*/ 	.short	(.L_4 - .L_3)
	.align		4
.L_3:
        /*0004*/ 	.word	index@(kernel_cutlass_kernel_cudnngrouped_gemmgrouped_gemm_swiglugrouped_gemm_swiglu_quantBlockScaledContiguousGroupedGemmKernel_object_at__TiledMMA_ThrLayoutVMNK11110000_PermutationMNK____MMAAt_0)
        /*0008*/ 	.word	0x00000084


	//----- nvinfo : EIATTR_FRAME_SIZE
	.align		4
.L_4:
        /*000c*/ 	.byte	0x04, 0x11
        /*000e*/ 	.short	(.L_6 - .L_5)
	.align		4
.L_5:
        /*0010*/ 	.word	index@($__internal_2_$__cuda_sm10x_tcgen05_guardrail_trap_unallocated_columns_being_dealloced)
        /*0014*/ 	.word	0x00000000


	//----- nvinfo : EIATTR_FRAME_SIZE
	.align		4
.L_6:
        /*0018*/ 	.byte	0x04, 0x11
        /*001a*/ 	.short	(.L_8 - .L_7)
	.align		4
.L_7:
        /*001c*/ 	.word	index@($__internal_1_$__cuda_sm10x_tcgen05_guardrail_trap_phase_invalid_during_alloc)
        /*0020*/ 	.word	0x00000000


	//----- nvinfo : EIATTR_FRAME_SIZE
	.align		4
.L_8:
        /*0024*/ 	.byte	0x04, 0x11
        /*0026*/ 	.short	(.L_10 - .L_9)
	.align		4
.L_9:
        /*0028*/ 	.word	index@($__internal_0_$__cuda_sm10x_tcgen05_guardrail_trap_col_being_dealloced_not_returned_by_alloc)
        /*002c*/ 	.word	0x00000000


	//----- nvinfo : EIATTR_FRAME_SIZE
	.align		4
.L_10:
        /*0030*/ 	.byte	0x04, 0x11
        /*0032*/ 	.short	(.L_12 - .L_11)
	.align		4
.L_11:
        /*0034*/ 	.word	index@(kernel_cutlass_kernel_cudnngrouped_gemmgrouped_gemm_swiglugrouped_gemm_swiglu_quantBlockScaledContiguousGroupedGemmKernel_object_at__TiledMMA_ThrLayoutVMNK11110000_PermutationMNK____MMAAt_0)
        /*0038*/ 	.word	0x00000000


	//----- nvinfo : EIATTR_MIN_STACK_SIZE
	.align		4
.L_12:
        /*003c*/ 	.byte	0x04, 0x12
        /*003e*/ 	.short	(.L_14 - .L_13)
	.align		4
.L_13:
        /*0040*/ 	.word	index@(kernel_cutlass_kernel_cudnngrouped_gemmgrouped_gemm_swiglugrouped_gemm_swiglu_quantBlockScaledContiguousGroupedGemmKernel_object_at__TiledMMA_ThrLayoutVMNK11110000_PermutationMNK____MMAAt_0)
        /*0044*/ 	.word	0x00000000
.L_14:


//--------------------- .nv.info.kernel_cutlass_kernel_cudnngrouped_gemmgrouped_gemm_swiglugrouped_gemm_swiglu_quantBlockScaledContiguousGroupedGemmKernel_object_at__TiledMMA_ThrLayoutVMNK11110000_PermutationMNK____MMAAt_0 --------------------------
	.section	.nv.info.kernel_cutlass_kernel_cudnngrouped_gemmgrouped_gemm_swiglugrouped_gemm_swiglu_quantBlockScaledContiguousGroupedGemmKernel_object_at__TiledMMA_ThrLayoutVMNK11110000_PermutationMNK____MMAAt_0,"",@"SHT_CUDA_INFO"
	.sectionflags	@""
	.align	4


	//----- nvinfo : EIATTR_CUDA_API_VERSION
	.align		4
        /*0000*/ 	.byte	0x04, 0x37
        /*0002*/ 	.short	(.L_16 - .L_15)
.L_15:
        /*0004*/ 	.word	0x00000081


	//----- nvinfo : EIATTR_KPARAM_INFO
	.align		4
.L_16:
        /*0008*/ 	.byte	0x04, 0x17
        /*000a*/ 	.short	(.L_18 - .L_17)
.L_17:
        /*000c*/ 	.word	0x00000000
        /*0010*/ 	.short	0x000f
        /*0012*/ 	.short	0x03f8
        /*0014*/ 	.byte	0x00, 0xf0, 0x31, 0x00


	//----- nvinfo : EIATTR_KPARAM_INFO
	.align		4
.L_18:
        /*0018*/ 	.byte	0x04, 0x17
        /*001a*/ 	.short	(.L_20 - .L_19)
.L_19:
        /*001c*/ 	.word	0x00000000
        /*0020*/ 	.short	0x000e
        /*0022*/ 	.short	0x03ec
        /*0024*/ 	.byte	0x00, 0xf0, 0x31, 0x00


	//----- nvinfo : EIATTR_KPARAM_INFO
	.align		4
.L_20:
        /*0028*/ 	.byte	0x04, 0x17
        /*002a*/ 	.short	(.L_22 - .L_21)
.L_21:
        /*002c*/ 	.word	0x00000000
        /*0030*/ 	.short	0x000d
        /*0032*/ 	.short	0x03e0
        /*0034*/ 	.byte	0x00, 0xf0, 0x31, 0x00


	//----- nvinfo : EIATTR_KPARAM_INFO
	.align		4
.L_22:
        /*0038*/ 	.byte	0x04, 0x17
        /*003a*/ 	.short	(.L_24 - .L_23)
.L_23:
        /*003c*/ 	.word	0x00000000
        /*0040*/ 	.short	0x000c
        /*0042*/ 	.short	0x03d8
        /*0044*/ 	.byte	0x00, 0xf0, 0x21, 0x00


	//----- nvinfo : EIATTR_KPARAM_INFO
	.align		4
.L_24:
        /*0048*/ 	.byte	0x04, 0x17
        /*004a*/ 	.short	(.L_26 - .L_25)
.L_25:
        /*004c*/ 	.word	0x00000000
        /*0050*/ 	.short	0x000b
        /*0052*/ 	.short	0x03d0
        /*0054*/ 	.byte	0x00, 0xf0, 0x21, 0x00


	//----- nvinfo : EIATTR_KPARAM_INFO
	.align		4
.L_26:
        /*0058*/ 	.byte	0x04, 0x17
        /*005a*/ 	.short	(.L_28 - .L_27)
.L_27:
        /*005c*/ 	.word	0x00000000
        /*0060*/ 	.short	0x000a
        /*0062*/ 	.short	0x03c8
        /*0064*/ 	.byte	0x00, 0xf0, 0x21, 0x00


	//----- nvinfo : EIATTR_KPARAM_INFO
	.align		4
.L_28:
        /*0068*/ 	.byte	0x04, 0x17
        /*006a*/ 	.short	(.L_30 - .L_29)
.L_29:
        /*006c*/ 	.word	0x00000000
        /*0070*/ 	.short	0x0009
        /*0072*/ 	.short	0x03c0
        /*0074*/ 	.byte	0x00, 0xf0, 0x21, 0x00


	//----- nvinfo : EIATTR_KPARAM_INFO
	.align		4
.L_30:
        /*0078*/ 	.byte	0x04, 0x17
        /*007a*/ 	.short	(.L_32 - .L_31)
.L_31:
        /*007c*/ 	.word	0x00000000
        /*0080*/ 	.short	0x0008
        /*0082*/ 	.short	0x0340
        /*0084*/ 	.byte	0x00, 0xf0, 0x01, 0x02


	//----- nvinfo : EIATTR_KPARAM_INFO
	.align		4
.L_32:
        /*0088*/ 	.byte	0x04, 0x17
        /*008a*/ 	.short	(.L_34 - .L_33)
.L_33:
        /*008c*/ 	.word	0x00000000
        /*0090*/ 	.short	0x0007
        /*0092*/ 	.short	0x02c0
        /*0094*/ 	.byte	0x00, 0xf0, 0x01, 0x02


	//----- nvinfo : EIATTR_KPARAM_INFO
	.align		4
.L_34:
        /*0098*/ 	.byte	0x04, 0x17
        /*009a*/ 	.short	(.L_36 - .L_35)
.L_35:
        /*009c*/ 	.word	0x00000000
        /*00a0*/ 	.short	0x0006
        /*00a2*/ 	.short	0x0240
        /*00a4*/ 	.byte	0x00, 0xf0, 0x01, 0x02


	//----- nvinfo : EIATTR_KPARAM_INFO
	.align		4
.L_36:
        /*00a8*/ 	.byte	0x04, 0x17
        /*00aa*/ 	.short	(.L_38 - .L_37)
.L_37:
        /*00ac*/ 	.word	0x00000000
        /*00b0*/ 	.short	0x0005
        /*00b2*/ 	.short	0x01c0
        /*00b4*/ 	.byte	0x00, 0xf0, 0x01, 0x02


	//----- nvinfo : EIATTR_KPARAM_INFO
	.align		4
.L_38:
        /*00b8*/ 	.byte	0x04, 0x17
        /*00ba*/ 	.short	(.L_40 - .L_39)
.L_39:
        /*00bc*/ 	.word	0x00000000
        /*00c0*/ 	.short	0x0004
        /*00c2*/ 	.short	0x0140
        /*00c4*/ 	.byte	0x00, 0xf0, 0x01, 0x02


	//----- nvinfo : EIATTR_KPARAM_INFO
	.align		4
.L_40:
        /*00c8*/ 	.byte	0x04, 0x17
        /*00ca*/ 	.short	(.L_42 - .L_41)
.L_41:
        /*00cc*/ 	.word	0x00000000
        /*00d0*/ 	.short	0x0003
        /*00d2*/ 	.short	0x00c0
        /*00d4*/ 	.byte	0x00, 0xf0, 0x01, 0x02


	//----- nvinfo : EIATTR_KPARAM_INFO
	.align		4
.L_42:
        /*00d8*/ 	.byte	0x04, 0x17
        /*00da*/ 	.short	(.L_44 - .L_43)
.L_43:
        /*00dc*/ 	.word	0x00000000
        /*00e0*/ 	.short	0x0002
        /*00e2*/ 	.short	0x0040
        /*00e4*/ 	.byte	0x00, 0xf0, 0x01, 0x02


	//----- nvinfo : EIATTR_KPARAM_INFO
	.align		4
.L_44:
        /*00e8*/ 	.byte	0x04, 0x17
        /*00ea*/ 	.short	(.L_46 - .L_45)
.L_45:
        /*00ec*/ 	.word	0x00000000
        /*00f0*/ 	.short	0x0001
        /*00f2*/ 	.short	0x000c
        /*00f4*/ 	.byte	0x00, 0xf0, 0x31, 0x00


	//----- nvinfo : EIATTR_KPARAM_INFO
	.align		4
.L_46:
        /*00f8*/ 	.byte	0x04, 0x17
        /*00fa*/ 	.short	(.L_48 - .L_47)
.L_47:
        /*00fc*/ 	.word	0x00000000
        /*0100*/ 	.short	0x0000
        /*0102*/ 	.short	0x0000
        /*0104*/ 	.byte	0x00, 0xf0, 0x31, 0x00


	//----- nvinfo : EIATTR_AT_ENTRY_FRAGMENTS
	.align		4
.L_48:
        /*0108*/ 	.byte	0x04, 0x4f
        /*010a*/ 	.short	(.L_50 - .L_49)


	//   ....[0]....
.L_49:
        /*010c*/ 	.word	0x00000004


	//----- nvinfo : EIATTR_RESERVED_SMEM_USED
	.align		4
.L_50:
        /*0110*/ 	.byte	0x01, 0x41
	.zero		2


	//----- nvinfo : EIATTR_SPARSE_MMA_MASK
	.align		4
        /*0114*/ 	.byte	0x03, 0x50
        /*0116*/ 	.short	0x0000


	//----- nvinfo : EIATTR_TCGEN05_1CTA_USED
	.align		4
        /*0118*/ 	.byte	0x01, 0x51
	.zero		2


	//----- nvinfo : EIATTR_MAXREG_COUNT
	.align		4
        /*011c*/ 	.byte	0x03, 0x1b
        /*011e*/ 	.short	0x00ff


	//----- nvinfo : EIATTR_NUM_BARRIERS
	.align		4
        /*0120*/ 	.byte	0x02, 0x4c
        /*0122*/ 	.byte	0x05
	.zero		1


	//----- nvinfo : EIATTR_INT_WARP_WIDE_INSTR_OFFSETS
	.align		4
        /*0124*/ 	.byte	0x04, 0x31
        /*0126*/ 	.short	(.L_52 - .L_51)


	//   ....[0]....
.L_51:
        /*0128*/ 	.word	0x00005010


	//   ....[1]....
        /*012c*/ 	.word	0x00005050


	//----- nvinfo : EIATTR_COOP_GROUP_MASK_REGIDS
	.align		4
.L_52:
        /*0130*/ 	.byte	0x04, 0x29
        /*0132*/ 	.short	(.L_54 - .L_53)


	//   ....[0]....
.L_53:
        /*0134*/ 	.word	0xffffffff


	//   ....[1]....
        /*0138*/ 	.word	0xffffffff


	//   ....[2]....
        /*013c*/ 	.word	0xffffffff


	//   ....[3]....
        /*0140*/ 	.word	0xffffffff


	//   ....[4]....
        /*0144*/ 	.word	0xffffffff


	//   ....[5]....
        /*0148*/ 	.word	0xffffffff


	//   ....[6]....
        /*014c*/ 	.word	0xffffffff


	//   ....[7]....
        /*0150*/ 	.word	0xffffffff


	//   ....[8]....
        /*0154*/ 	.word	0xffffffff


	//   ....[9]....
        /*0158*/ 	.word	0xffffffff


	//   ....[10]....
        /*015c*/ 	.word	0xffffffff


	//   ....[11]....
        /*0160*/ 	.word	0xffffffff


	//----- nvinfo : EIATTR_COOP_GROUP_INSTR_OFFSETS
	.align		4
.L_54:
        /*0164*/ 	.byte	0x04, 0x28
        /*0166*/ 	.short	(.L_56 - .L_55)


	//   ....[0]....
.L_55:
        /*0168*/ 	.word	0x00000140


	//   ....[1]....
        /*016c*/ 	.word	0x000004c0


	//   ....[2]....
        /*0170*/ 	.word	0x00000670


	//   ....[3]....
        /*0174*/ 	.word	0x00000830


	//   ....[4]....
        /*0178*/ 	.word	0x00000be0


	//   ....[5]....
        /*017c*/ 	.word	0x00000e40


	//   ....[6]....
        /*0180*/ 	.word	0x00000ea0


	//   ....[7]....
        /*0184*/ 	.word	0x00002810


	//   ....[8]....
        /*0188*/ 	.word	0x00002ad0


	//   ....[9]....
        /*018c*/ 	.word	0x00004bf0


	//   ....[10]....
        /*0190*/ 	.word	0x00004eb0


	//   ....[11]....
        /*0194*/ 	.word	0x00005100


	//----- nvinfo : EIATTR_VRC_CTA_INIT_COUNT
	.align		4
.L_56:
        /*0198*/ 	.byte	0x02, 0x4a
        /*019a*/ 	.byte	0x80
	.zero		1


	//----- nvinfo : EIATTR_MBARRIER_INSTR_OFFSETS
	.align		4
        /*019c*/ 	.byte	0x04, 0x39
        /*019e*/ 	.short	(.L_58 - .L_57)


	//   ....[0]....
.L_57:
        /*01a0*/ 	.word	0x000003b0
        /*01a4*/ 	.word	0x000000ff
        /*01a8*/ 	.word	0x00000000
        /*01ac*/ 	.short	0x0100
        /*01ae*/ 	.byte	0x05
	.zero		1


	//   ....[1]....
        /*01b0*/ 	.word	0x000003c0
        /*01b4*/ 	.word	0x000000ff
        /*01b8*/ 	.word	0x00000008
        /*01bc*/ 	.short	0x0100
        /*01be*/ 	.byte	0x05
	.zero		1


	//   ....[2]....
        /*01c0*/ 	.word	0x000003d0
        /*01c4*/ 	.word	0x000000ff
        /*01c8*/ 	.word	0x00000010
        /*01cc*/ 	.short	0x0100
        /*01ce*/ 	.byte	0x05
	.zero		1


	//   ....[3]....
        /*01d0*/ 	.word	0x000003e0
        /*01d4*/ 	.word	0x000000ff
        /*01d8*/ 	.word	0x00000018
        /*01dc*/ 	.short	0x0100
        /*01de*/ 	.byte	0x05
	.zero		1


	//   ....[4]....
        /*01e0*/ 	.word	0x000003f0
        /*01e4*/ 	.word	0x000000ff
        /*01e8*/ 	.word	0x00000020
        /*01ec*/ 	.short	0x0100
        /*01ee*/ 	.byte	0x05
	.zero		1


	//   ....[5]....
        /*01f0*/ 	.word	0x00000400
        /*01f4*/ 	.word	0x000000ff
        /*01f8*/ 	.word	0x00000028
        /*01fc*/ 	.short	0x0100
        /*01fe*/ 	.byte	0x05
	.zero		1


	//   ....[6]....
        /*0200*/ 	.word	0x00000410
        /*0204*/ 	.word	0x000000ff
        /*0208*/ 	.word	0x00000030
        /*020c*/ 	.short	0x0100
        /*020e*/ 	.byte	0x05
	.zero		1


	//   ....[7]....
        /*0210*/ 	.word	0x00000420
        /*0214*/ 	.word	0x000000ff
        /*0218*/ 	.word	0x00000038
        /*021c*/ 	.short	0x0100
        /*021e*/ 	.byte	0x05
	.zero		1


	//   ....[8]....
        /*0220*/ 	.word	0x00000430
        /*0224*/ 	.word	0x000000ff
        /*0228*/ 	.word	0x00000040
        /*022c*/ 	.short	0x0100
        /*022e*/ 	.byte	0x05
	.zero		1


	//   ....[9]....
        /*0230*/ 	.word	0x00000440
        /*0234*/ 	.word	0x000000ff
        /*0238*/ 	.word	0x00000048
        /*023c*/ 	.short	0x0100
        /*023e*/ 	.byte	0x05
	.zero		1


	//   ....[10]....
        /*0240*/ 	.word	0x00000450
        /*0244*/ 	.word	0x000000ff
        /*0248*/ 	.word	0x00000050
        /*024c*/ 	.short	0x0100
        /*024e*/ 	.byte	0x05
	.zero		1


	//   ....[11]....
        /*0250*/ 	.word	0x00000460
        /*0254*/ 	.word	0x000000ff
        /*0258*/ 	.word	0x00000058
        /*025c*/ 	.short	0x0100
        /*025e*/ 	.byte	0x05
	.zero		1


	//   ....[12]....
        /*0260*/ 	.word	0x000005e0
        /*0264*/ 	.word	0x000000ff
        /*0268*/ 	.word	0x00000060
        /*026c*/ 	.short	0x0100
        /*026e*/ 	.byte	0x06
	.zero		1


	//   ....[13]....
        /*0270*/ 	.word	0x000005f0
        /*0274*/ 	.word	0x000000ff
        /*0278*/ 	.word	0x00000068
        /*027c*/ 	.short	0x0100
        /*027e*/ 	.byte	0x06
	.zero		1


	//   ....[14]....
        /*0280*/ 	.word	0x00000600
        /*0284*/ 	.word	0x000000ff
        /*0288*/ 	.word	0x00000070
        /*028c*/ 	.short	0x0100
        /*028e*/ 	.byte	0x06
	.zero		1


	//   ....[15]....
        /*0290*/ 	.word	0x00000610
        /*0294*/ 	.word	0x000000ff
        /*0298*/ 	.word	0x00000078
        /*029c*/ 	.short	0x0100
        /*029e*/ 	.byte	0x06
	.zero		1


	//   ....[16]....
        /*02a0*/ 	.word	0x00000790
        /*02a4*/ 	.word	0x000000ff
        /*02a8*/ 	.word	0x00000080
        /*02ac*/ 	.short	0x0100
        /*02ae*/ 	.byte	0x06
	.zero		1


	//   ....[17]....
        /*02b0*/ 	.word	0x000007a0
        /*02b4*/ 	.word	0x000000ff
        /*02b8*/ 	.word	0x00000088
        /*02bc*/ 	.short	0x0100
        /*02be*/ 	.byte	0x06
	.zero		1


	//   ....[18]....
        /*02c0*/ 	.word	0x000007b0
        /*02c4*/ 	.word	0x000000ff
        /*02c8*/ 	.word	0x00000090
        /*02cc*/ 	.short	0x0100
        /*02ce*/ 	.byte	0x06
	.zero		1


	//   ....[19]....
        /*02d0*/ 	.word	0x000007c0
        /*02d4*/ 	.word	0x000000ff
        /*02d8*/ 	.word	0x00000098
        /*02dc*/ 	.short	0x0100
        /*02de*/ 	.byte	0x06
	.zero		1


	//   ....[20]....
        /*02e0*/ 	.word	0x00000f00
        /*02e4*/ 	.word	0x0000000e
        /*02e8*/ 	.word	0x00000090
        /*02ec*/ 	.short	0x010a
        /*02ee*/ 	.byte	0xff
	.zero		1


	//   ....[21]....
        /*02f0*/ 	.word	0x00000fe0
        /*02f4*/ 	.word	0x0000000e
        /*02f8*/ 	.word	0x00000080
        /*02fc*/ 	.short	0x0101
        /*02fe*/ 	.byte	0xff
	.zero		1


	//   ....[22]....
        /*0300*/ 	.word	0x00001210
        /*0304*/ 	.word	0x00000002
        /*0308*/ 	.word	0x00000090
        /*030c*/ 	.short	0x010a
        /*030e*/ 	.byte	0xff
	.zero		1


	//   ....[23]....
        /*0310*/ 	.word	0x00001330
        /*0314*/ 	.word	0x00000002
        /*0318*/ 	.word	0x00000080
        /*031c*/ 	.short	0x0101
        /*031e*/ 	.byte	0xff
	.zero		1


	//   ....[24]....
        /*0320*/ 	.word	0x00001340
        /*0324*/ 	.word	0x00000003
        /*0328*/ 	.word	0x00000090
        /*032c*/ 	.short	0x010a
        /*032e*/ 	.byte	0xff
	.zero		1


	//   ....[25]....
        /*0330*/ 	.word	0x000013a0
        /*0334*/ 	.word	0x000000ff
        /*0338*/ 	.word	0x00000080
        /*033c*/ 	.short	0x010a
        /*033e*/ 	.byte	0x20
	.zero		1


	//   ....[26]....
        /*0340*/ 	.word	0x00001420
        /*0344*/ 	.word	0x000000ff
        /*0348*/ 	.word	0x00000090
        /*034c*/ 	.short	0x0101
        /*034e*/ 	.byte	0x20
	.zero		1


	//   ....[27]....
        /*0350*/ 	.word	0x000015e0
        /*0354*/ 	.word	0x000000ff
        /*0358*/ 	.word	0x00000030
        /*035c*/ 	.short	0x010a
        /*035e*/ 	.byte	0x05
	.zero		1


	//   ....[28]....
        /*0360*/ 	.word	0x00001760
        /*0364*/ 	.word	0x000000ff
        /*0368*/ 	.word	0x00000030
        /*036c*/ 	.short	0x010a
        /*036e*/ 	.byte	0x05
	.zero		1


	//   ....[29]....
        /*0370*/ 	.word	0x000018b0
        /*0374*/ 	.word	0x000000ff
        /*0378*/ 	.word	0x00000030
        /*037c*/ 	.short	0x010a
        /*037e*/ 	.byte	0x1f
	.zero		1


	//   ....[30]....
        /*0380*/ 	.word	0x000018f0
        /*0384*/ 	.word	0x00000003
        /*0388*/ 	.word	0x00000080
        /*038c*/ 	.short	0x010a
        /*038e*/ 	.byte	0xff
	.zero		1


	//   ....[31]....
        /*0390*/ 	.word	0x00001980
        /*0394*/ 	.word	0x00000003
        /*0398*/ 	.word	0x00000090
        /*039c*/ 	.short	0x0101
        /*039e*/ 	.byte	0xff
	.zero		1


	//   ....[32]....
        /*03a0*/ 	.word	0x00001b70
        /*03a4*/ 	.word	0x000000ff
        /*03a8*/ 	.word	0x00000030
        /*03ac*/ 	.short	0x010a
        /*03ae*/ 	.byte	0x05
	.zero		1


	//   ....[33]....
        /*03b0*/ 	.word	0x00001c30
        /*03b4*/ 	.word	0x000000ff
        /*03b8*/ 	.word	0x00000080
        /*03bc*/ 	.short	0x010a
        /*03be*/ 	.byte	0x0c
	.zero		1


	//   ....[34]....
        /*03c0*/ 	.word	0x00001cc0
        /*03c4*/ 	.word	0x000000ff
        /*03c8*/ 	.word	0x00000090
        /*03cc*/ 	.short	0x0101
        /*03ce*/ 	.byte	0x0c
	.zero		1


	//   ....[35]....
        /*03d0*/ 	.word	0x00002130
        /*03d4*/ 	.word	0x000000ff
        /*03d8*/ 	.word	0x00000000
        /*03dc*/ 	.short	0x010a
        /*03de*/ 	.byte	0x10
	.zero		1


	//   ....[36]....
        /*03e0*/ 	.word	0x00002140
        /*03e4*/ 	.word	0x000000ff
        /*03e8*/ 	.word	0x00000070
        /*03ec*/ 	.short	0x010a
        /*03ee*/ 	.byte	0x12
	.zero		1


	//   ....[37]....
        /*03f0*/ 	.word	0x00002160
        /*03f4*/ 	.word	0x000000ff
        /*03f8*/ 	.word	0x00000070
        /*03fc*/ 	.short	0x010a
        /*03fe*/ 	.byte	0x12
	.zero		1


	//   ....[38]....
        /*0400*/ 	.word	0x000023b0
        /*0404*/ 	.word	0x000000ff
        /*0408*/ 	.word	0x00000000
        /*040c*/ 	.short	0x010a
        /*040e*/ 	.byte	0x0d
	.zero		1


	//   ....[39]....
        /*0410*/ 	.word	0x00002520
        /*0414*/ 	.word	0x000000ff
        /*0418*/ 	.word	0x00000000
        /*041c*/ 	.short	0x010a
        /*041e*/ 	.byte	0x10
	.zero		1


	//   ....[40]....
        /*0420*/ 	.word	0x00002610
        /*0424*/ 	.word	0x000000ff
        /*0428*/ 	.word	0x00000070
        /*042c*/ 	.short	0x010a
        /*042e*/ 	.byte	0x10
	.zero		1


	//   ....[41]....
        /*0430*/ 	.word	0x00002620
        /*0434*/ 	.word	0x00000003
        /*0438*/ 	.word	0x00000080
        /*043c*/ 	.short	0x010a
        /*043e*/ 	.byte	0xff
	.zero		1


	//   ....[42]....
        /*0440*/ 	.word	0x000026d0
        /*0444*/ 	.word	0x00000003
        /*0448*/ 	.word	0x00000090
        /*044c*/ 	.short	0x0101
        /*044e*/ 	.byte	0xff
	.zero		1


	//   ....[43]....
        /*0450*/ 	.word	0x000027a0
        /*0454*/ 	.word	0x00000002
        /*0458*/ 	.word	0x00000070
        /*045c*/ 	.short	0x010a
        /*045e*/ 	.byte	0xff
	.zero		1


	//   ....[44]....
        /*0460*/ 	.word	0x00002b40
        /*0464*/ 	.word	0x00000003
        /*0468*/ 	.word	0x00000080
        /*046c*/ 	.short	0x010a
        /*046e*/ 	.byte	0xff
	.zero		1


	//   ....[45]....
        /*0470*/ 	.word	0x00002ba0
        /*0474*/ 	.word	0x00000003
        /*0478*/ 	.word	0x00000090
        /*047c*/ 	.short	0x0101
        /*047e*/ 	.byte	0xff
	.zero		1


	//   ....[46]....
        /*0480*/ 	.word	0x00002f80
        /*0484*/ 	.word	0x00000034
        /*0488*/ 	.word	0x00000060
        /*048c*/ 	.short	0x010a
        /*048e*/ 	.byte	0xff
	.zero		1


	//   ....[47]....
        /*0490*/ 	.word	0x00004ba0
        /*0494*/ 	.word	0x00000034
        /*0498*/ 	.word	0x00000070
        /*049c*/ 	.short	0x0101
        /*049e*/ 	.byte	0xff
	.zero		1


	//   ....[48]....
        /*04a0*/ 	.word	0x00004bb0
        /*04a4*/ 	.word	0x00000005
        /*04a8*/ 	.word	0x00000080
        /*04ac*/ 	.short	0x010a
        /*04ae*/ 	.byte	0xff
	.zero		1


	//   ....[49]....
        /*04b0*/ 	.word	0x00004c70
        /*04b4*/ 	.word	0x00000005
        /*04b8*/ 	.word	0x00000090
        /*04bc*/ 	.short	0x0101
        /*04be*/ 	.byte	0xff
	.zero		1


	//   ....[50]....
        /*04c0*/ 	.word	0x00005150
        /*04c4*/ 	.word	0x0000000e
        /*04c8*/ 	.word	0x00000090
        /*04cc*/ 	.short	0x010a
        /*04ce*/ 	.byte	0xff
	.zero		1


	//   ....[51]....
        /*04d0*/ 	.word	0x000051b0
        /*04d4*/ 	.word	0x00000002
        /*04d8*/ 	.word	0x00000090
        /*04dc*/ 	.short	0x010a
        /*04de*/ 	.byte	0xff
	.zero		1


	//   ....[52]....
        /*04e0*/ 	.word	0x00005210
        /*04e4*/ 	.word	0x00000003
        /*04e8*/ 	.word	0x00000090
        /*04ec*/ 	.short	0x010a
        /*04ee*/ 	.byte	0xff
	.zero		1


	//   ....[53]....
        /*04f0*/ 	.word	0x00005270
        /*04f4*/ 	.word	0x00000000
        /*04f8*/ 	.word	0x00000080
        /*04fc*/ 	.short	0x010a
        /*04fe*/ 	.byte	0xff
	.zero		1


	//   ....[54]....
        /*0500*/ 	.word	0x000052f0
        /*0504*/ 	.word	0x00000003
        /*0508*/ 	.word	0x00000030
        /*050c*/ 	.short	0x010a
        /*050e*/ 	.byte	0xff
	.zero		1


	//   ....[55]....
        /*0510*/ 	.word	0x00005350
        /*0514*/ 	.word	0x00000003
        /*0518*/ 	.word	0x00000080
        /*051c*/ 	.short	0x010a
        /*051e*/ 	.byte	0xff
	.zero		1


	//   ....[56]....
        /*0520*/ 	.word	0x000053d0
        /*0524*/ 	.word	0x00000000
        /*0528*/ 	.word	0x00000030
        /*052c*/ 	.short	0x010a
        /*052e*/ 	.byte	0xff
	.zero		1


	//   ....[57]....
        /*0530*/ 	.word	0x00005430
        /*0534*/ 	.word	0x00000000
        /*0538*/ 	.word	0x00000080
        /*053c*/ 	.short	0x010a
        /*053e*/ 	.byte	0xff
	.zero		1


	//   ....[58]....
        /*0540*/ 	.word	0x000054b0
        /*0544*/ 	.word	0x00000002
        /*0548*/ 	.word	0x00000070
        /*054c*/ 	.short	0x010a
        /*054e*/ 	.byte	0xff
	.zero		1


	//   ....[59]....
        /*0550*/ 	.word	0x00005530
        /*0554*/ 	.word	0x00000002
        /*0558*/ 	.word	0x00000000
        /*055c*/ 	.short	0x010a
        /*055e*/ 	.byte	0xff
	.zero		1


	//   ....[60]....
        /*0560*/ 	.word	0x000055a0
        /*0564*/ 	.word	0x00000003
        /*0568*/ 	.word	0x00000080
        /*056c*/ 	.short	0x010a
        /*056e*/ 	.byte	0xff
	.zero		1


	//   ....[61]....
        /*0570*/ 	.word	0x00005600
        /*0574*/ 	.word	0x00000002
        /*0578*/ 	.word	0x00000070
        /*057c*/ 	.short	0x010a
        /*057e*/ 	.byte	0xff
	.zero		1


	//   ....[62]....
        /*0580*/ 	.word	0x00005650
        /*0584*/ 	.word	0x00000003
        /*0588*/ 	.word	0x00000080
        /*058c*/ 	.short	0x010a
        /*058e*/ 	.byte	0xff
	.zero		1


	//   ....[63]....
        /*0590*/ 	.word	0x000056b0
        /*0594*/ 	.word	0x00000034
        /*0598*/ 	.word	0x00000060
        /*059c*/ 	.short	0x010a
        /*059e*/ 	.byte	0xff
	.zero		1


	//   ....[64]....
        /*05a0*/ 	.word	0x00005720
        /*05a4*/ 	.word	0x00000005
        /*05a8*/ 	.word	0x00000080
        /*05ac*/ 	.short	0x010a
        /*05ae*/ 	.byte	0xff
	.zero		1


	//----- nvinfo : EIATTR_NUM_MBARRIERS
	.align		4
.L_58:
        /*05b0*/ 	.byte	0x03, 0x38
        /*05b2*/ 	.short	0x0014


	//----- nvinfo : EIATTR_EXIT_INSTR_OFFSETS
	.align		4
        /*05b4*/ 	.byte	0x04, 0x1c
        /*05b6*/ 	.short	(.L_60 - .L_59)


	//   ....[0]....
.L_59:
        /*05b8*/ 	.word	0x000027d0


	//   ....[1]....
        /*05bc*/ 	.word	0x00005130


	//----- nvinfo : EIATTR_MAX_THREADS
	.align		4
.L_60:
        /*05c0*/ 	.byte	0x04, 0x05
        /*05c2*/ 	.short	(.L_62 - .L_61)
.L_61:
        /*05c4*/ 	.word	0x000000e0
        /*05c8*/ 	.word	0x00000001
        /*05cc*/ 	.word	0x00000001


	//----- nvinfo : EIATTR_CRS_STACK_SIZE
	.align		4
.L_62:
        /*05d0*/ 	.byte	0x04, 0x1e
        /*05d2*/ 	.short	(.L_64 - .L_63)
.L_63:
        /*05d4*/ 	.word	0x00000000


	//----- nvinfo : EIATTR_CBANK_PARAM_SIZE
	.align		4
.L_64:
        /*05d8*/ 	.byte	0x03, 0x19
        /*05da*/ 	.short	0x0404


	//----- nvinfo : EIATTR_PARAM_CBANK
	.align		4
        /*05dc*/ 	.byte	0x04, 0x0a
        /*05de*/ 	.short	(.L_66 - .L_65)
	.align		4
.L_65:
        /*05e0*/ 	.word	index@(.nv.constant0.kernel_cutlass_kernel_cudnngrouped_gemmgrouped_gemm_swiglugrouped_gemm_swiglu_quantBlockScaledContiguousGroupedGemmKernel_object_at__TiledMMA_ThrLayoutVMNK11110000_PermutationMNK____MMAAt_0)
        /*05e4*/ 	.short	0x0380
        /*05e6*/ 	.short	0x0404


	//----- nvinfo : EIATTR_SW_WAR
	.align		4
.L_66:
        /*05e8*/ 	.byte	0x04, 0x36
        /*05ea*/ 	.short	(.L_68 - .L_67)
.L_67:
        /*05ec*/ 	.word	0x00000008
.L_68:


//--------------------- .nv.compat                --------------------------
	.section	.nv.compat,"",@"SHT_CUDA_COMPAT_INFO"
	.align	4
        /*0000*/ 	.byte	0x02, 0x02, 0x02, 0x00, 0x02, 0x05, 0x05, 0x00, 0x02, 0x03, 0x01, 0x00, 0x02, 0x06, 0x01, 0x00


//--------------------- .nv.callgraph             --------------------------
	.section	.nv.callgraph,"",@"SHT_CUDA_CALLGRAPH"
	.align	4
	.sectionentsize	8
	.align		4
        /*0000*/ 	.word	0x00000000
	.align		4
        /*0004*/ 	.word	0xffffffff
	.align		4
        /*0008*/ 	.word	0x00000000
	.align		4
        /*000c*/ 	.word	0xfffffffe
	.align		4
        /*0010*/ 	.word	0x00000000
	.align		4
        /*0014*/ 	.word	0xfffffffd
	.align		4
        /*0018*/ 	.word	0x00000000
	.align		4
        /*001c*/ 	.word	0xfffffffc


//--------------------- .text.kernel_cutlass_kernel_cudnngrouped_gemmgrouped_gemm_swiglugrouped_gemm_swiglu_quantBlockScaledContiguousGroupedGemmKernel_object_at__TiledMMA_ThrLayoutVMNK11110000_PermutationMNK____MMAAt_0 --------------------------
	.section	.text.kernel_cutlass_kernel_cudnngrouped_gemmgrouped_gemm_swiglugrouped_gemm_swiglu_quantBlockScaledContiguousGroupedGemmKernel_object_at__TiledMMA_ThrLayoutVMNK11110000_PermutationMNK____MMAAt_0,"ax",@progbits
	.align	128
        .global         kernel_cutlass_kernel_cudnngrouped_gemmgrouped_gemm_swiglugrouped_gemm_swiglu_quantBlockScaledContiguousGroupedGemmKernel_object_at__TiledMMA_ThrLayoutVMNK11110000_PermutationMNK____MMAAt_0
        .type           kernel_cutlass_kernel_cudnngrouped_gemmgrouped_gemm_swiglugrouped_gemm_swiglu_quantBlockScaledContiguousGroupedGemmKernel_object_at__TiledMMA_ThrLayoutVMNK11110000_PermutationMNK____MMAAt_0,@function
        .size           kernel_cutlass_kernel_cudnngrouped_gemmgrouped_gemm_swiglugrouped_gemm_swiglu_quantBlockScaledContiguousGroupedGemmKernel_object_at__TiledMMA_ThrLayoutVMNK11110000_PermutationMNK____MMAAt_0,(.L_x_96 - kernel_cutlass_kernel_cudnngrouped_gemmgrouped_gemm_swiglugrouped_gemm_swiglu_quantBlockScaledContiguousGroupedGemmKernel_object_at__TiledMMA_ThrLayoutVMNK11110000_PermutationMNK____MMAAt_0)
        .other          kernel_cutlass_kernel_cudnngrouped_gemmgrouped_gemm_swiglugrouped_gemm_swiglu_quantBlockScaledContiguousGroupedGemmKernel_object_at__TiledMMA_ThrLayoutVMNK11110000_PermutationMNK____MMAAt_0,@"STO_CUDA_ENTRY STV_DEFAULT"
kernel_cutlass_kernel_cudnngrouped_gemmgrouped_gemm_swiglugrouped_gemm_swiglu_quantBlockScaledContiguousGroupedGemmKernel_object_at__TiledMMA_ThrLayoutVMNK11110000_PermutationMNK____MMAAt_0:
.text.kernel_cutlass_kernel_cudnngrouped_gemmgrouped_gemm_swiglugrouped_gemm_swiglu_quantBlockScaledContiguousGroupedGemmKernel_object_at__TiledMMA_ThrLayoutVMNK11110000_PermutationMNK____MMAAt_0:
[----:B------:R-:W1:Y:S01]  /*0000*/  LDC R1, c[0x0][0x37c] ;  /* 0x0000df00ff017b82 */ /* 0x000e620000000800 */
[----:B------:R-:W2:Y:S01]  /*0010*/  S2R R3, SR_TID.Y ;  /* 0x0000000000037919 */ /* 0x000ea20000002200 */
[----:B------:R-:W3:Y:S06]  /*0020*/  LDCU UR4, c[0x0][0x360] ;  /* 0x00006c00ff0477ac */ /* 0x000eec0008000800 */
[----:B------:R-:W4:Y:S01]  /*0030*/  S2UR UR32, SR_CgaCtaId ;  /* 0x00000000002079c3 */ /* 0x000f220000008800 */
[----:B------:R-:W2:Y:S01]  /*0040*/  S2R R0, SR_TID.Z ;  /* 0x0000000000007919 */ /* 0x000ea20000002300 */
[----:B------:R-:W2:Y:S01]  /*0050*/  LDCU UR5, c[0x0][0x364] ;  /* 0x00006c80ff0577ac */ /* 0x000ea20008000800 */
[----:B------:R-:W3:Y:S01]  /*0060*/  S2R R58, SR_TID.X ;  /* 0x00000000003a7919 */ /* 0x000ee20000002100 */
[----:B------:R-:W5:Y:S01]  /*0070*/  LDCU.U8 UR6, c[0x0][0x382] ;  /* 0x00007040ff0677ac */ /* 0x000f620008000000 */
[----:B------:R-:W-:Y:S01]  /*0080*/  UMOV UR14, 0x1 ;  /* 0x00000001000e7882 */ /* 0x000fe20000000000 */
[----:B----4-:R-:W-:-:S02]  /*0090*/  ULEA.HI UR15, UR32, UR32, URZ, 0x1 ;  /* 0x00000020200f7291 */ /* 0x010fc4000f8f08ff */
[----:B-----5:R-:W-:Y:S02]  /*00a0*/  ULOP3.LUT UR6, UR6, 0x1, URZ, 0xc0, !UPT ;  /* 0x0000000106067892 */ /* 0x020fe4000f8ec0ff */
[----:B------:R-:W-:Y:S02]  /*00b0*/  ULOP3.LUT UR15, UR15, 0xfffffffe, URZ, 0xc0, !UPT ;  /* 0xfffffffe0f0f7892 */ /* 0x000fe4000f8ec0ff */
[----:B------:R-:W-:Y:S02]  /*00c0*/  UISETP.NE.U32.AND UP6, UPT, UR6, 0x1, UPT ;  /* 0x000000010600788c */ /* 0x000fe4000bfc5070 */
[----:B------:R-:W-:Y:S01]  /*00d0*/  UIADD3 UR15, UPT, UPT, -UR15, UR32, URZ ;  /* 0x000000200f0f7290 */ /* 0x000fe2000fffe1ff */
[----:B--2---:R-:W-:Y:S01]  /*00e0*/  IMAD R3, R0, UR5, R3 ;  /* 0x0000000500037c24 */ /* 0x004fe2000f8e0203 */
[----:B------:R-:W2:Y:S03]  /*00f0*/  LDCU UR5, c[0x0][0x36c] ;  /* 0x00006d80ff0577ac */ /* 0x000ea60008000800 */
[----:B---3--:R-:W-:Y:S01]  /*0100*/  IMAD R76, R3, UR4, R58 ;  /* 0x00000004034c7c24 */ /* 0x008fe2000f8e023a */
[----:B------:R-:W3:Y:S04]  /*0110*/  LDCU.U8 UR4, c[0x0][0x381] ;  /* 0x00007020ff0477ac */ /* 0x000ee80008000000 */
[----:B------:R-:W-:Y:S01]  /*0120*/  SHF.R.U32.HI R76, RZ, 0x5, R76 ;  /* 0x00000005ff4c7819 */ /* 0x000fe2000001164c */
[----:B------:R-:W-:-:S05]  /*0130*/  USHF.L.U32 UR21, UR14, UR15, URZ ;  /* 0x0000000f0e157299 */ /* 0x000fca00080006ff */
[----:B------:R-:W4:Y:S01]  /*0140*/  SHFL.IDX PT, R76, R76, RZ, 0x1f ;  /* 0x00001fff4c4c7589 */ /* 0x000f2200000e0000 */
[----:B--2---:R-:W-:Y:S02]  /*0150*/  UISETP.EQ.U32.AND UP4, UPT, UR5, 0x1, UPT ;  /* 0x000000010500788c */ /* 0x004fe4000bf82070 */
[----:B---3--:R-:W-:-:S04]  /*0160*/  ULOP3.LUT UR4, UR4, 0x1, URZ, 0xc0, !UPT ;  /* 0x0000000104047892 */ /* 0x008fc8000f8ec0ff */
[----:B------:R-:W-:Y:S01]  /*0170*/  UISETP.NE.U32.AND UP5, UPT, UR4, 0x1, UPT ;  /* 0x000000010400788c */ /* 0x000fe2000bfa5070 */
[C---:B----4-:R-:W-:Y:S02]  /*0180*/  ISETP.NE.AND P1, PT, R76.reuse, 0x5, PT ;  /* 0x000000054c00780c */ /* 0x050fe40003f25270 */
[----:B------:R-:W-:-:S11]  /*0190*/  ISETP.NE.AND P0, PT, R76, RZ, PT ;  /* 0x000000ff4c00720c */ /* 0x000fd60003f05270 */
[----:B-1----:R-:W-:Y:S05]  /*01a0*/  @P1 BRA `(.L_x_0) ;  /* 0x0000000000501947 */ /* 0x002fea0003800000 */
[----:B------:R-:W1:Y:S02]  /*01b0*/  LDCU.64 UR4, c[0x0][0x348] ;  /* 0x00006900ff0477ac */ /* 0x000e640008000a00 */
[----:B-1----:R-:W-:Y:S02]  /*01c0*/  UIADD3 UR16, UP1, UPT, UR4, 0x40, URZ ;  /* 0x0000004004107890 */ /* 0x002fe4000ff3e0ff */
[----:B------:R-:W-:Y:S02]  /*01d0*/  UIADD3 UR12, UP0, UPT, UR4, 0xc0, URZ ;  /* 0x000000c0040c7890 */ /* 0x000fe4000ff1e0ff */
[----:B------:R-:W-:Y:S02]  /*01e0*/  UIADD3 UR10, UP3, UPT, UR4, 0x140, URZ ;  /* 0x00000140040a7890 */ /* 0x000fe4000ff7e0ff */
[----:B------:R-:W-:Y:S02]  /*01f0*/  UIADD3 UR8, UP2, UPT, UR4, 0x1c0, URZ ;  /* 0x000001c004087890 */ /* 0x000fe4000ff5e0ff */
[----:B------:R-:W-:-:S02]  /*0200*/  UIADD3.X UR17, UPT, UPT, URZ, UR5, URZ, UP1, !UPT ;  /* 0x00000005ff117290 */ /* 0x000fc40008ffe4ff */
[----:B------:R-:W-:Y:S02]  /*0210*/  UIADD3 UR6, UP1, UPT, UR4, 0x240, URZ ;  /* 0x0000024004067890 */ /* 0x000fe4000ff3e0ff */
[----:B------:R-:W-:Y:S02]  /*0220*/  UIADD3.X UR13, UPT, UPT, URZ, UR5, URZ, UP0, !UPT ;  /* 0x00000005ff0d7290 */ /* 0x000fe400087fe4ff */
[----:B------:R-:W-:Y:S02]  /*0230*/  UIADD3 UR4, UP0, UPT, UR4, 0x2c0, URZ ;  /* 0x000002c004047890 */ /* 0x000fe4000ff1e0ff */
[----:B------:R-:W-:Y:S01]  /*0240*/  UIADD3.X UR11, UPT, UPT, URZ, UR5, URZ, UP3, !UPT ;  /* 0x00000005ff0b7290 */ /* 0x000fe20009ffe4ff */
[----:B------:R1:W-:Y:S01]  /*0250*/  UTMACCTL.PF [UR16] ;  /* 0x00000000100079b9 */ /* 0x0003e20008040000 */
[----:B------:R-:W-:-:S03]  /*0260*/  UIADD3.X UR9, UPT, UPT, URZ, UR5, URZ, UP2, !UPT ;  /* 0x00000005ff097290 */ /* 0x000fc600097fe4ff */
[----:B------:R1:W-:Y:S01]  /*0270*/  UTMACCTL.PF [UR12] ;  /* 0x000000000c0079b9 */ /* 0x0003e20008040000 */
[----:B------:R-:W-:-:S03]  /*0280*/  UIADD3.X UR7, UPT, UPT, URZ, UR5, URZ, UP1, !UPT ;  /* 0x00000005ff077290 */ /* 0x000fc60008ffe4ff */
[----:B------:R1:W-:Y:S01]  /*0290*/  UTMACCTL.PF [UR10] ;  /* 0x000000000a0079b9 */ /* 0x0003e20008040000 */
[----:B------:R-:W-:Y:S01]  /*02a0*/  UIADD3.X UR5, UPT, UPT, URZ, UR5, URZ, UP0, !UPT ;  /* 0x00000005ff057290 */ /* 0x000fe200087fe4ff */
[----:B------:R1:W-:Y:S04]  /*02b0*/  UTMACCTL.PF [UR8] ;  /* 0x00000000080079b9 */ /* 0x0003e80008040000 */
[----:B------:R1:W-:Y:S04]  /*02c0*/  UTMACCTL.PF [UR6] ;  /* 0x00000000060079b9 */ /* 0x0003e80008040000 */
[----:B------:R1:W-:Y:S02]  /*02d0*/  UTMACCTL.PF [UR4] ;  /* 0x00000000040079b9 */ /* 0x0003e40008040000 */
[----:B-1----:R-:W-:Y:S01]  /*02e0*/  NOP ;  /* 0x0000000000007918 */ /* 0x002fe20000000000 */
.L_x_0:
[----:B------:R-:W-:Y:S05]  /*02f0*/  @P0 BRA `(.L_x_1) ;  /* 0x0000000000600947 */ /* 0x000fea0003800000 */
[----:B------:R-:W-:Y:S01]  /*0300*/  UMOV UR5, 0x400 ;  /* 0x0000040000057882 */ /* 0x000fe20000000000 */
[----:B------:R-:W-:Y:S01]  /*0310*/  UMOV UR6, 0x1 ;  /* 0x0000000100067882 */ /* 0x000fe20000000000 */
[----:B------:R-:W-:Y:S02]  /*0320*/  ULEA UR5, UR32, UR5, 0x18 ;  /* 0x0000000520057291 */ /* 0x000fe4000f8ec0ff */
[----:B------:R-:W-:-:S04]  /*0330*/  UIADD3 UR6, UPT, UPT, -UR6, 0x100000, URZ ;  /* 0x0010000006067890 */ /* 0x000fc8000fffe1ff */
[----:B------:R-:W-:Y:S02]  /*0340*/  USHF.L.U32 UR7, UR6, 0xb, URZ ;  /* 0x0000000b06077899 */ /* 0x000fe400080006ff */
[----:B------:R-:W-:Y:S01]  /*0350*/  USHF.L.U32 UR6, UR6, 0x1, URZ ;  /* 0x0000000106067899 */ /* 0x000fe200080006ff */
[----:B------:R-:W-:Y:S02]  /*0360*/  UMOV UR4, 0x2 ;  /* 0x0000000200047882 */ /* 0x000fe40000000000 */
[----:B------:R-:W-:-:S04]  /*0370*/  UIADD3 UR8, UPT, UPT, -UR4, 0x100000, URZ ;  /* 0x0010000004087890 */ /* 0x000fc8000fffe1ff */
[----:B------:R-:W-:Y:S02]  /*0380*/  USHF.L.U32 UR9, UR8, 0xb, URZ ;  /* 0x0000000b08097899 */ /* 0x000fe400080006ff */
[----:B------:R-:W-:Y:S01]  /*0390*/  USHF.L.U32 UR8, UR8, 0x1, URZ ;  /* 0x0000000108087899 */ /* 0x000fe200080006ff */
[----:B------:R-:W1:Y:S02]  /*03a0*/  FENCE.VIEW.ASYNC.S ;  /* 0x00000000000073c6 */ /* 0x000e640000000000 */
[----:B-1----:R1:W2:Y:S01]  /*03b0*/  SYNCS.EXCH.64 URZ, [UR5], UR6 ;  /* 0x0000000605ff75b2 */ /* 0x0022a20008000100 */
[----:B------:R1:W3:Y:S01]  /*03c0*/  SYNCS.EXCH.64 URZ, [UR5+0x8], UR6 ;  /* 0x0000080605ff75b2 */ /* 0x0002e20008000100 */
[----:B------:R1:W4:Y:S01]  /*03d0*/  SYNCS.EXCH.64 URZ, [UR5+0x10], UR6 ;  /* 0x0000100605ff75b2 */ /* 0x0003220008000100 */
[----:B------:R1:W1:Y:S01]  /*03e0*/  SYNCS.EXCH.64 URZ, [UR5+0x18], UR6 ;  /* 0x0000180605ff75b2 */ /* 0x0002620008000100 */
[----:B------:R1:W1:Y:S01]  /*03f0*/  SYNCS.EXCH.64 URZ, [UR5+0x20], UR6 ;  /* 0x0000200605ff75b2 */ /* 0x0002620008000100 */
[----:B------:R1:W1:Y:S04]  /*0400*/  SYNCS.EXCH.64 URZ, [UR5+0x28], UR6 ;  /* 0x0000280605ff75b2 */ /* 0x0002680008000100 */
[----:B------:R1:W1:Y:S01]  /*0410*/  SYNCS.EXCH.64 URZ, [UR5+0x30], UR8 ;  /* 0x0000300805ff75b2 */ /* 0x0002620008000100 */
[----:B------:R1:W1:Y:S01]  /*0420*/  SYNCS.EXCH.64 URZ, [UR5+0x38], UR8 ;  /* 0x0000380805ff75b2 */ /* 0x0002620008000100 */
[----:B------:R1:W1:Y:S01]  /*0430*/  SYNCS.EXCH.64 URZ, [UR5+0x40], UR8 ;  /* 0x0000400805ff75b2 */ /* 0x0002620008000100 */
[----:B------:R1:W1:Y:S01]  /*0440*/  SYNCS.EXCH.64 URZ, [UR5+0x48], UR8 ;  /* 0x0000480805ff75b2 */ /* 0x0002620008000100 */
[----:B------:R1:W1:Y:S01]  /*0450*/  SYNCS.EXCH.64 URZ, [UR5+0x50], UR8 ;  /* 0x0000500805ff75b2 */ /* 0x0002620008000100 */
[----:B------:R1:W1:Y:S01]  /*0460*/  SYNCS.EXCH.64 URZ, [UR5+0x58], UR8 ;  /* 0x0000580805ff75b2 */ /* 0x0002620008000100 */
[----:B------:R-:W-:Y:S01]  /*0470*/  NOP ;  /* 0x0000000000007918 */ /* 0x000fe20000000000 */
.L_x_1:
[----:B------:R-:W-:Y:S01]  /*0480*/  NOP ;  /* 0x0000000000007918 */ /* 0x000fe20000000000 */
[----:B------:R-:W-:Y:S05]  /*0490*/  BRA.U !UP4, `(.L_x_2) ;  /* 0x000000010c087547 */ /* 0x000fea000b800000 */
[----:B-1234-:R-:W-:Y:S01]  /*04a0*/  UCGABAR_ARV ;  /* 0x00000000000079c7 */ /* 0x01efe20008000000 */
[----:B------:R-:W-:Y:S05]  /*04b0*/  BRA `(.L_x_3) ;  /* 0x0000000000047947 */ /* 0x000fea0003800000 */
.L_x_2:
[----:B-1234-:R-:W-:Y:S01]  /*04c0*/  NOP ;  /* 0x0000000000007918 */ /* 0x01efe20000000000 */
.L_x_3:
[----:B------:R-:W-:Y:S05]  /*04d0*/  BRA.U !UP4, `(.L_x_4) ;  /* 0x000000010c0c7547 */ /* 0x000fea000b800000 */
[----:B------:R-:W-:Y:S01]  /*04e0*/  UCGABAR_WAIT ;  /* 0x0000000000007dc7 */ /* 0x000fe20008000000 */
[----:B------:R-:W-:Y:S01]  /*04f0*/  CCTL.IVALL ;  /* 0x00000000ff00798f */ /* 0x000fe20002000000 */
[----:B------:R-:W-:Y:S05]  /*0500*/  BRA `(.L_x_5) ;  /* 0x0000000000047947 */ /* 0x000fea0003800000 */
.L_x_4:
[----:B------:R-:W-:Y:S06]  /*0510*/  BAR.SYNC.DEFER_BLOCKING 0x0 ;  /* 0x0000000000007b1d */ /* 0x000fec0000010000 */
.L_x_5:
[----:B------:R-:W-:Y:S05]  /*0520*/  @P0 BRA `(.L_x_6) ;  /* 0x0000000000400947 */ /* 0x000fea0003800000 */
[----:B------:R-:W-:Y:S01]  /*0530*/  UMOV UR6, 0x400 ;  /* 0x0000040000067882 */ /* 0x000fe20000000000 */
[----:B------:R-:W-:Y:S01]  /*0540*/  UMOV UR5, 0x1 ;  /* 0x0000000100057882 */ /* 0x000fe20000000000 */
[----:B------:R-:W-:Y:S01]  /*0550*/  UMOV UR4, 0x4 ;  /* 0x0000000400047882 */ /* 0x000fe20000000000 */
[----:B------:R-:W-:Y:S02]  /*0560*/  ULEA UR6, UR32, UR6, 0x18 ;  /* 0x0000000620067291 */ /* 0x000fe4000f8ec0ff */
[----:B------:R-:W-:-:S04]  /*0570*/  UIADD3 UR8, UPT, UPT, -UR5, 0x100000, URZ ;  /* 0x0010000005087890 */ /* 0x000fc8000fffe1ff */
[----:B------:R-:W-:Y:S02]  /*0580*/  USHF.L.U32 UR9, UR8, 0xb, URZ ;  /* 0x0000000b08097899 */ /* 0x000fe400080006ff */
[----:B------:R-:W-:Y:S02]  /*0590*/  USHF.L.U32 UR8, UR8, 0x1, URZ ;  /* 0x0000000108087899 */ /* 0x000fe400080006ff */
[----:B------:R-:W-:-:S04]  /*05a0*/  UIADD3 UR4, UPT, UPT, -UR4, 0x100000, URZ ;  /* 0x0010000004047890 */ /* 0x000fc8000fffe1ff */
[----:B------:R-:W-:Y:S02]  /*05b0*/  USHF.L.U32 UR5, UR4, 0xb, URZ ;  /* 0x0000000b04057899 */ /* 0x000fe400080006ff */
[----:B------:R-:W-:Y:S01]  /*05c0*/  USHF.L.U32 UR4, UR4, 0x1, URZ ;  /* 0x0000000104047899 */ /* 0x000fe200080006ff */
[----:B------:R-:W1:Y:S03]  /*05d0*/  FENCE.VIEW.ASYNC.S ;  /* 0x00000000000073c6 */ /* 0x000e660000000000 */
[----:B-1----:R1:W2:Y:S01]  /*05e0*/  SYNCS.EXCH.64 URZ, [UR6+0x60], UR8 ;  /* 0x0000600806ff75b2 */ /* 0x0022a20008000100 */
[----:B------:R1:W3:Y:S07]  /*05f0*/  SYNCS.EXCH.64 URZ, [UR6+0x68], UR8 ;  /* 0x0000680806ff75b2 */ /* 0x0002ee0008000100 */
[----:B------:R1:W4:Y:S01]  /*0600*/  SYNCS.EXCH.64 URZ, [UR6+0x70], UR4 ;  /* 0x0000700406ff75b2 */ /* 0x0003220008000100 */
[----:B------:R1:W1:Y:S01]  /*0610*/  SYNCS.EXCH.64 URZ, [UR6+0x78], UR4 ;  /* 0x0000780406ff75b2 */ /* 0x0002620008000100 */
[----:B------:R-:W-:Y:S01]  /*0620*/  NOP ;  /* 0x0000000000007918 */ /* 0x000fe20000000000 */
.L_x_6:
[----:B------:R-:W-:Y:S01]  /*0630*/  NOP ;  /* 0x0000000000007918 */ /* 0x000fe20000000000 */
[----:B------:R-:W-:Y:S05]  /*0640*/  BRA.U !UP4, `(.L_x_7) ;  /* 0x000000010c087547 */ /* 0x000fea000b800000 */
[----:B-1234-:R-:W-:Y:S01]  /*0650*/  UCGABAR_ARV ;  /* 0x00000000000079c7 */ /* 0x01efe20008000000 */
[----:B------:R-:W-:Y:S05]  /*0660*/  BRA `(.L_x_8) ;  /* 0x0000000000047947 */ /* 0x000fea0003800000 */
.L_x_7:
[----:B-1234-:R-:W-:Y:S01]  /*0670*/  NOP ;  /* 0x0000000000007918 */ /* 0x01efe20000000000 */
.L_x_8:
[----:B------:R-:W-:Y:S05]  /*0680*/  BRA.U !UP4, `(.L_x_9) ;  /* 0x000000010c0c7547 */ /* 0x000fea000b800000 */
[----:B------:R-:W-:Y:S01]  /*0690*/  UCGABAR_WAIT ;  /* 0x0000000000007dc7 */ /* 0x000fe20008000000 */
[----:B------:R-:W-:Y:S01]  /*06a0*/  CCTL.IVALL ;  /* 0x00000000ff00798f */ /* 0x000fe20002000000 */
[----:B------:R-:W-:Y:S05]  /*06b0*/  BRA `(.L_x_10) ;  /* 0x0000000000047947 */ /* 0x000fea0003800000 */
.L_x_9:
[----:B------:R-:W-:Y:S06]  /*06c0*/  BAR.SYNC.DEFER_BLOCKING 0x0 ;  /* 0x0000000000007b1d */ /* 0x000fec0000010000 */
.L_x_10:
        /* <DEDUP_REMOVED lines=17> */
.L_x_11:
[----:B------:R-:W-:Y:S01]  /*07e0*/  NOP ;  /* 0x0000000000007918 */ /* 0x000fe20000000000 */
[----:B-1234-:R-:W-:Y:S06]  /*07f0*/  BAR.SYNC.DEFER_BLOCKING 0x0 ;  /* 0x0000000000007b1d */ /* 0x01efec0000010000 */
[----:B------:R-:W-:Y:S05]  /*0800*/  BRA.U !UP4, `(.L_x_12) ;  /* 0x000000010c087547 */ /* 0x000fea000b800000 */
[----:B------:R-:W-:Y:S01]  /*0810*/  UCGABAR_ARV ;  /* 0x00000000000079c7 */ /* 0x000fe20008000000 */
[----:B------:R-:W-:Y:S05]  /*0820*/  BRA `(.L_x_13) ;  /* 0x0000000000047947 */ /* 0x000fea0003800000 */
.L_x_12:
[----:B------:R-:W-:Y:S01]  /*0830*/  NOP ;  /* 0x0000000000007918 */ /* 0x000fe20000000000 */
.L_x_13:
[----:B------:R-:W-:Y:S05]  /*0840*/  BRA.U !UP4, `(.L_x_14) ;  /* 0x000000010c0c7547 */ /* 0x000fea000b800000 */
[----:B------:R-:W-:Y:S01]  /*0850*/  UCGABAR_WAIT ;  /* 0x0000000000007dc7 */ /* 0x000fe20008000000 */
[----:B------:R-:W-:Y:S01]  /*0860*/  CCTL.IVALL ;  /* 0x00000000ff00798f */ /* 0x000fe20002000000 */
[----:B------:R-:W-:Y:S05]  /*0870*/  BRA `(.L_x_15) ;  /* 0x0000000000047947 */ /* 0x000fea0003800000 */
.L_x_14:
[----:B------:R-:W-:Y:S06]  /*0880*/  BAR.SYNC.DEFER_BLOCKING 0x0 ;  /* 0x0000000000007b1d */ /* 0x000fec0000010000 */
.L_x_15:
[----:B------:R-:W-:Y:S01]  /*0890*/  ISETP.NE.AND P0, PT, R76, 0x6, PT ;  /* 0x000000064c00780c */ /* 0x000fe20003f05270 */
[----:B------:R-:W1:-:S12]  /*08a0*/  LDCU.64 UR22, c[0x0][0x358] ;  /* 0x00006b00ff1677ac */ /* 0x000e580008000a00 */
[----:B------:R-:W-:Y:S05]  /*08b0*/  @P0 BRA `(.L_x_16) ;  /* 0x0000000800a80947 */ /* 0x000fea0003800000 */
[----:B------:R-:W-:Y:S01]  /*08c0*/  LOP3.LUT R0, R58, 0x1f, RZ, 0xc0, !PT ;  /* 0x0000001f3a007812 */ /* 0x000fe200078ec0ff */
[----:B------:R-:W-:Y:S01]  /*08d0*/  IMAD.MOV.U32 R18, RZ, RZ, 0x7fffffff ;  /* 0x7fffffffff127424 */ /* 0x000fe200078e00ff */
[----:B------:R-:W2:Y:S01]  /*08e0*/  S2UR UR9, SR_CTAID.Z ;  /* 0x00000000000979c3 */ /* 0x000ea20000002700 */
[----:B------:R-:W2:Y:S01]  /*08f0*/  LDCU.64 UR6, c[0x0][0x760] ;  /* 0x0000ec00ff0677ac */ /* 0x000ea20008000a00 */
[C---:B------:R-:W-:Y:S01]  /*0900*/  ISETP.GT.U32.AND P0, PT, R0.reuse, 0x7, PT ;  /* 0x000000070000780c */ /* 0x040fe20003f04070 */
[----:B------:R-:W3:Y:S01]  /*0910*/  LDCU.U8 UR8, c[0x0][0x768] ;  /* 0x0000ed00ff0877ac */ /* 0x000ee20008000000 */
[----:B------:R-:W4:Y:S01]  /*0920*/  LDCU.U8 UR10, c[0x0][0x769] ;  /* 0x0000ed20ff0a77ac */ /* 0x000f220008000000 */
[----:B------:R-:W5:Y:S10]  /*0930*/  LDCU UR24, c[0x0][0x770] ;  /* 0x0000ee00ff1877ac */ /* 0x000f740008000800 */
[----:B------:R-:W1:Y:S02]  /*0940*/  @!P0 LDC.64 R2, c[0x0][0x748] ;  /* 0x0001d200ff028b82 */ /* 0x000e640000000a00 */
[----:B-1----:R-:W-:-:S05]  /*0950*/  @!P0 IMAD.WIDE.U32 R2, R0, 0x4, R2 ;  /* 0x0000000400028825 */ /* 0x002fca00078e0002 */
[----:B------:R-:W5:Y:S01]  /*0960*/  @!P0 LDG.E R18, desc[UR22][R2.64] ;  /* 0x0000001602128981 */ /* 0x000f62000c1e1900 */
[----:B--2---:R-:W-:Y:S01]  /*0970*/  UIMAD.WIDE.U32 UR4, UR9, UR7, URZ ;  /* 0x00000007090472a5 */ /* 0x004fe2000f8e00ff */
[----:B------:R-:W1:Y:S01]  /*0980*/  S2UR UR16, SR_CTAID.X ;  /* 0x00000000001079c3 */ /* 0x000e620000002500 */
[----:B------:R-:W-:Y:S01]  /*0990*/  UISETP.GT.U32.AND UP0, UPT, UR9, 0x1ff, UPT ;  /* 0x000001ff0900788c */ /* 0x000fe2000bf04070 */
[----:B------:R-:W-:Y:S02]  /*09a0*/  HFMA2 R0, -RZ, RZ, 0, 5.9604644775390625e-08 ;  /* 0x00000001ff007431 */ /* 0x000fe400000001ff */
[----:B------:R-:W-:Y:S02]  /*09b0*/  IMAD.MOV.U32 R10, RZ, RZ, RZ ;  /* 0x000000ffff0a7224 */ /* 0x000fe400078e00ff */
[----:B------:R-:W-:Y:S02]  /*09c0*/  UMOV UR11, UR5 ;  /* 0x00000005000b7c82 */ /* 0x000fe40008000000 */
[----:B------:R-:W-:-:S02]  /*09d0*/  UIADD3 UR7, UPT, UPT, -UR11, UR9, URZ ;  /* 0x000000090b077290 */ /* 0x000fc4000fffe1ff */
[----:B------:R-:W2:Y:S02]  /*09e0*/  LDCU.64 UR4, c[0x0][0x778] ;  /* 0x0000ef00ff0477ac */ /* 0x000ea40008000a00 */
[----:B---3--:R-:W-:-:S04]  /*09f0*/  USHF.R.U32.HI UR7, URZ, UR8, UR7 ;  /* 0x00000008ff077299 */ /* 0x008fc80008011607 */
[----:B------:R-:W-:-:S04]  /*0a00*/  UIADD3 UR11, UPT, UPT, UR11, UR7, URZ ;  /* 0x000000070b0b7290 */ /* 0x000fc8000fffe0ff */
[----:B----4-:R-:W-:Y:S02]  /*0a10*/  USHF.R.U32.HI UR11, URZ, UR10, UR11 ;  /* 0x0000000aff0b7299 */ /* 0x010fe4000801160b */
[----:B-1----:R-:W-:Y:S02]  /*0a20*/  ULOP3.LUT UR16, UR16, 0x1, URZ, 0xc0, !UPT ;  /* 0x0000000110107892 */ /* 0x002fe4000f8ec0ff */
[----:B------:R-:W-:Y:S01]  /*0a30*/  UIADD3 UR11, UPT, UPT, -UR11, URZ, URZ ;  /* 0x000000ff0b0b7290 */ /* 0x000fe2000fffe1ff */
[----:B------:R-:W1:Y:S03]  /*0a40*/  LDCU.U8 UR7, c[0x0][0x780] ;  /* 0x0000f000ff0777ac */ /* 0x000e660008000000 */
[----:B------:R-:W-:-:S04]  /*0a50*/  UIMAD UR6, UR11, UR6, UR9 ;  /* 0x000000060b0672a4 */ /* 0x000fc8000f8e0209 */
[----:B--2---:R-:W-:-:S03]  /*0a60*/  UIMAD.WIDE.U32 UR12, UR6, UR5, URZ ;  /* 0x00000005060c72a5 */ /* 0x004fc6000f8e00ff */
[----:B------:R-:W2:Y:S04]  /*0a70*/  LDCU.U8 UR11, c[0x0][0x781] ;  /* 0x0000f020ff0b77ac */ /* 0x000ea80008000000 */
[----:B------:R-:W-:Y:S02]  /*0a80*/  UMOV UR5, UR13 ;  /* 0x0000000d00057c82 */ /* 0x000fe40008000000 */
[----:B------:R-:W-:Y:S02]  /*0a90*/  UIADD3 UR18, UPT, UPT, UR6, -UR5, URZ ;  /* 0x8000000506127290 */ /* 0x000fe4000fffe0ff */
[----:B------:R-:W3:Y:S02]  /*0aa0*/  LDCU.U8 UR13, c[0x0][0x774] ;  /* 0x0000ee80ff0d77ac */ /* 0x000ee40008000000 */
[----:B-1----:R-:W-:Y:S01]  /*0ab0*/  USHF.R.U32.HI UR18, URZ, UR7, UR18 ;  /* 0x00000007ff127299 */ /* 0x002fe20008011612 */
[----:B------:R-:W1:Y:S03]  /*0ac0*/  LDCU.U8 UR12, c[0x0][0x775] ;  /* 0x0000eea0ff0c77ac */ /* 0x000e660008000000 */
[----:B------:R-:W-:Y:S01]  /*0ad0*/  UIADD3 UR18, UPT, UPT, UR5, UR18, URZ ;  /* 0x0000001205127290 */ /* 0x000fe2000fffe0ff */
[----:B------:R-:W4:Y:S03]  /*0ae0*/  LDCU UR5, c[0x0][0x76c] ;  /* 0x0000ed80ff0577ac */ /* 0x000f260008000800 */
[----:B--2---:R-:W-:-:S04]  /*0af0*/  USHF.R.U32.HI UR18, URZ, UR11, UR18 ;  /* 0x0000000bff127299 */ /* 0x004fc80008011612 */
[----:B-----5:R-:W-:-:S07]  /*0b00*/  UIMAD.WIDE.U32 UR24, UR18, UR24, URZ ;  /* 0x00000018121872a5 */ /* 0x020fce000f8e00ff */
[----:B------:R-:W-:Y:S02]  /*0b10*/  UMOV UR19, UR25 ;  /* 0x0000001900137c82 */ /* 0x000fe40008000000 */
[----:B------:R-:W-:-:S04]  /*0b20*/  UIADD3 UR17, UPT, UPT, UR18, -UR19, URZ ;  /* 0x8000001312117290 */ /* 0x000fc8000fffe0ff */
[----:B---3--:R-:W-:-:S04]  /*0b30*/  USHF.R.U32.HI UR17, URZ, UR13, UR17 ;  /* 0x0000000dff117299 */ /* 0x008fc80008011611 */
[----:B------:R-:W-:-:S04]  /*0b40*/  UIADD3 UR17, UPT, UPT, UR19, UR17, URZ ;  /* 0x0000001113117290 */ /* 0x000fc8000fffe0ff */
[----:B-1----:R-:W-:-:S04]  /*0b50*/  USHF.R.U32.HI UR17, URZ, UR12, UR17 ;  /* 0x0000000cff117299 */ /* 0x002fc80008011611 */
[----:B------:R-:W-:-:S04]  /*0b60*/  UIADD3 UR17, UPT, UPT, -UR17, URZ, URZ ;  /* 0x000000ff11117290 */ /* 0x000fc8000fffe1ff */
[----:B----4-:R-:W-:Y:S02]  /*0b70*/  UIMAD UR5, UR17, UR5, UR18 ;  /* 0x00000005110572a4 */ /* 0x010fe4000f8e0212 */
[----:B------:R-:W-:Y:S02]  /*0b80*/  UIADD3 UR18, UPT, UPT, -UR18, URZ, URZ ;  /* 0x000000ff12127290 */ /* 0x000fe4000fffe1ff */
[----:B------:R-:W-:Y:S02]  /*0b90*/  UIADD3 UR5, UPT, UPT, UR5, UR5, URZ ;  /* 0x0000000505057290 */ /* 0x000fe4000fffe0ff */
[----:B------:R-:W-:Y:S02]  /*0ba0*/  UIMAD UR4, UR18, UR4, UR6 ;  /* 0x00000004120472a4 */ /* 0x000fe4000f8e0206 */
[----:B------:R-:W-:-:S04]  /*0bb0*/  ULOP3.LUT UR5, UR5, UR16, URZ, 0xfc, !UPT ;  /* 0x0000001005057292 */ /* 0x000fc8000f8efcff */
[----:B------:R-:W-:Y:S02]  /*0bc0*/  MOV R5, UR4 ;  /* 0x0000000400057c02 */ /* 0x000fe40008000f00 */
[----:B------:R-:W-:Y:S01]  /*0bd0*/  IMAD.U32 R4, RZ, RZ, UR5 ;  /* 0x00000005ff047e24 */ /* 0x000fe2000f8e00ff */
[----:B------:R1:W2:Y:S01]  /*0be0*/  SHFL.IDX PT, R2, R18, 0x7, 0x1f ;  /* 0x00e01f0012027f89 */ /* 0x0002a200000e0000 */
[----:B------:R-:W-:Y:S05]  /*0bf0*/  BRA.U UP0, `(.L_x_17) ;  /* 0x0000000500647547 */ /* 0x000fea000b800000 */
[----:B------:R-:W3:Y:S01]  /*0c00*/  LDC R0, c[0x0][0x374] ;  /* 0x0000dd00ff007b82 */ /* 0x000ee20000000800 */
[----:B--2---:R-:W-:Y:S01]  /*0c10*/  SHF.R.S32.HI R17, RZ, 0x1f, R2 ;  /* 0x0000001fff117819 */ /* 0x004fe20000011402 */
[----:B------:R-:W-:Y:S02]  /*0c20*/  IMAD.U32 R19, RZ, RZ, UR9 ;  /* 0x00000009ff137e24 */ /* 0x000fe4000f8e00ff */
[----:B------:R-:W-:Y:S01]  /*0c30*/  IMAD.MOV.U32 R6, RZ, RZ, -0x1 ;  /* 0xffffffffff067424 */ /* 0x000fe200078e00ff */
[----:B------:R-:W-:Y:S01]  /*0c40*/  LEA.HI R17, R17, R2, RZ, 0x7 ;  /* 0x0000000211117211 */ /* 0x000fe200078f38ff */
[----:B------:R-:W-:Y:S02]  /*0c50*/  IMAD.MOV.U32 R10, RZ, RZ, RZ ;  /* 0x000000ffff0a7224 */ /* 0x000fe400078e00ff */
[----:B------:R-:W3:Y:S01]  /*0c60*/  LDC R7, c[0x0][0x370] ;  /* 0x0000dc00ff077b82 */ /* 0x000ee20000000800 */
[----:B------:R-:W-:Y:S01]  /*0c70*/  LOP3.LUT R3, R17, 0xffffff80, RZ, 0xc0, !PT ;  /* 0xffffff8011037812 */ /* 0x000fe200078ec0ff */
[----:B------:R-:W-:-:S03]  /*0c80*/  IMAD.MOV.U32 R15, RZ, RZ, RZ ;  /* 0x000000ffff0f7224 */ /* 0x000fc600078e00ff */
[----:B------:R-:W-:-:S03]  /*0c90*/  ISETP.NE.AND P0, PT, R2, R3, PT ;  /* 0x000000030200720c */ /* 0x000fc60003f05270 */
[----:B------:R-:W2:Y:S01]  /*0ca0*/  LDC R16, c[0x0][0x378] ;  /* 0x0000de00ff107b82 */ /* 0x000ea20000000800 */
[----:B------:R-:W-:-:S07]  /*0cb0*/  ISETP.LT.AND P0, PT, R2, RZ, P0 ;  /* 0x000000ff0200720c */ /* 0x000fce0000701270 */
[----:B------:R-:W4:Y:S08]  /*0cc0*/  LDC R12, c[0x0][0x770] ;  /* 0x0001dc00ff0c7b82 */ /* 0x000f300000000800 */
[----:B------:R-:W1:Y:S01]  /*0cd0*/  LDC R11, c[0x0][0x76c] ;  /* 0x0001db00ff0b7b82 */ /* 0x000e620000000800 */
[----:B---3--:R-:W-:Y:S01]  /*0ce0*/  IMAD R7, R0, R7, RZ ;  /* 0x0000000700077224 */ /* 0x008fe200078e02ff */
[----:B------:R-:W-:-:S02]  /*0cf0*/  SHF.R.S32.HI R0, RZ, 0x7, R17 ;  /* 0x00000007ff007819 */ /* 0x000fc40000011411 */
[----:B------:R-:W-:-:S03]  /*0d00*/  LEA.HI.SX32 R17, R17, 0xffffffff, 0x19 ;  /* 0xffffffff11117811 */ /* 0x000fc600078fcaff */
[----:B------:R-:W-:Y:S01]  /*0d10*/  @!P0 IMAD.MOV R17, RZ, RZ, R0 ;  /* 0x000000ffff118224 */ /* 0x000fe200078e0200 */
[----:B------:R-:W3:Y:S01]  /*0d20*/  LDC.64 R8, c[0x0][0x760] ;  /* 0x0001d800ff087b82 */ /* 0x000ee20000000a00 */
[----:B--2---:R-:W-:Y:S02]  /*0d30*/  IMAD R16, R7, R16, RZ ;  /* 0x0000001007107224 */ /* 0x004fe400078e02ff */
[----:B------:R-:W-:-:S03]  /*0d40*/  IMAD.MOV.U32 R0, RZ, RZ, 0x1 ;  /* 0x00000001ff007424 */ /* 0x000fc600078e00ff */
[----:B------:R-:W-:Y:S02]  /*0d50*/  LEA.HI R16, R16, R16, RZ, 0x1 ;  /* 0x0000001010107211 */ /* 0x000fe400078f08ff */
[----:B------:R-:W2:Y:S02]  /*0d60*/  LDC.64 R2, c[0x0][0x778] ;  /* 0x0001de00ff027b82 */ /* 0x000ea40000000a00 */
[----:B----4-:R-:W-:-:S07]  /*0d70*/  SHF.R.S32.HI R16, RZ, 0x1, R16 ;  /* 0x00000001ff107819 */ /* 0x010fce0000011410 */
.L_x_22:
[----:B------:R-:W-:-:S13]  /*0d80*/  ISETP.GE.AND P0, PT, R4, R17, PT ;  /* 0x000000110400720c */ /* 0x000fda0003f06270 */
[----:B------:R-:W-:Y:S05]  /*0d90*/  @P0 BRA `(.L_x_18) ;  /* 0x0000000000940947 */ /* 0x000fea0003800000 */
[----:B------:R-:W-:-:S04]  /*0da0*/  SHF.L.U32 R7, R4, 0x7, RZ ;  /* 0x0000000704077819 */ /* 0x000fc800000006ff */
[----:B------:R-:W-:-:S13]  /*0db0*/  ISETP.GE.AND P0, PT, R7, R15, PT ;  /* 0x0000000f0700720c */ /* 0x000fda0003f06270 */
[----:B------:R-:W-:Y:S05]  /*0dc0*/  @!P0 BRA `(.L_x_19) ;  /* 0x0000000000388947 */ /* 0x000fea0003800000 */
[----:B------:R-:W-:Y:S01]  /*0dd0*/  VIADD R13, R6, 0x1 ;  /* 0x00000001060d7836 */ /* 0x000fe20000000000 */
[----:B------:R-:W-:-:S04]  /*0de0*/  MOV R6, 0xffffffff ;  /* 0xffffffff00067802 */ /* 0x000fc80000000f00 */
[----:B------:R-:W-:-:S13]  /*0df0*/  ISETP.GT.U32.AND P0, PT, R13, 0x1f, PT ;  /* 0x0000001f0d00780c */ /* 0x000fda0003f04070 */
[----:B------:R-:W-:Y:S05]  /*0e00*/  @P0 BRA `(.L_x_20) ;  /* 0x0000000000240947 */ /* 0x000fea0003800000 */
[----:B------:R-:W-:Y:S01]  /*0e10*/  ISETP.GT.AND P0, PT, R18, R7, PT ;  /* 0x000000071200720c */ /* 0x000fe20003f04270 */
[----:B------:R-:W-:-:S05]  /*0e20*/  IMAD.MOV.U32 R6, RZ, RZ, -0x1 ;  /* 0xffffffffff067424 */ /* 0x000fca00078e00ff */
[----:B------:R-:W-:-:S07]  /*0e30*/  SHF.L.U32 R6, R6, R13, RZ ;  /* 0x0000000d06067219 */ /* 0x000fce00000006ff */
[----:B------:R-:W-:-:S04]  /*0e40*/  VOTE.ANY R7, PT, P0 ;  /* 0x0000000000077806 */ /* 0x000fc800000e0100 */
[----:B------:R-:W-:-:S05]  /*0e50*/  LOP3.LUT P0, R7, R7, RZ, R6, 0xa0, !PT ;  /* 0x000000ff07077212 */ /* 0x000fca000780a006 */
[----:B------:R-:W-:-:S05]  /*0e60*/  VIADD R6, R7, 0xffffffff ;  /* 0xffffffff07067836 */ /* 0x000fca0000000000 */
[----:B------:R-:W-:-:S04]  /*0e70*/  LOP3.LUT R7, R7, R6, RZ, 0xc, !PT ;  /* 0x0000000607077212 */ /* 0x000fc800078e0cff */
[----:B------:R-:W4:Y:S02]  /*0e80*/  POPC R6, R7 ;  /* 0x0000000700067309 */ /* 0x000f240000000000 */
[----:B----4-:R-:W-:-:S07]  /*0e90*/  SEL R6, R6, 0xffffffff, P0 ;  /* 0xffffffff06067807 */ /* 0x010fce0000000000 */
.L_x_20:
[----:B------:R4:W3:Y:S02]  /*0ea0*/  SHFL.IDX PT, R15, R18, R6, 0x1f ;  /* 0x00001f06120f7589 */ /* 0x0008e400000e0000 */
.L_x_19:
[----:B------:R-:W5:Y:S01]  /*0eb0*/  S2R R13, SR_CgaCtaId ;  /* 0x00000000000d7919 */ /* 0x000f620000008800 */
[----:B------:R-:W-:Y:S01]  /*0ec0*/  MOV R14, 0x400 ;  /* 0x00000400000e7802 */ /* 0x000fe20000000f00 */
[----:B------:R-:W-:-:S03]  /*0ed0*/  IMAD.U32 R21, R0, -0x80000000, RZ ;  /* 0x8000000000157824 */ /* 0x000fc600078e00ff */
[----:B-----5:R-:W-:-:S05]  /*0ee0*/  LEA R13, R13, R14, 0x18 ;  /* 0x0000000e0d0d7211 */ /* 0x020fca00078ec0ff */
[----:B------:R-:W-:-:S04]  /*0ef0*/  IMAD R14, R10, 0x8, R13 ;  /* 0x000000080a0e7824 */ /* 0x000fc800078e020d */
[----:B------:R-:W5:Y:S02]  /*0f00*/  SYNCS.PHASECHK.TRANS64.TRYWAIT P0, [R14+URZ+0x90], R21 ;  /* 0x000090150e0075a7 */ /* 0x000f6400080011ff */
[----:B-----5:R-:W-:Y:S05]  /*0f10*/  @!P0 BRA `(.L_x_21) ;  /* 0x0000004000888947 */ /* 0x020fea0003800000 */
.L_x_70:
[----:B------:R-:W-:Y:S01]  /*0f20*/  ELECT P0, URZ, PT ;  /* 0x0000000000ff782f */ /* 0x000fe20003800000 */
[----:B------:R-:W-:-:S12]  /*0f30*/  IMAD.MOV.U32 R7, RZ, RZ, 0x1 ;  /* 0x00000001ff077424 */ /* 0x000fd800078e00ff */
[C---:B------:R-:W-:Y:S02]  /*0f40*/  @P0 IMAD R13, R10.reuse, 0x10, R13 ;  /* 0x000000100a0d0824 */ /* 0x040fe400078e020d */
[----:B------:R-:W-:-:S03]  /*0f50*/  VIADD R10, R10, 0x1 ;  /* 0x000000010a0a7836 */ /* 0x000fc60000000000 */
[----:B------:R4:W-:Y:S02]  /*0f60*/  @P0 STS.128 [R13+0x38410], R4 ;  /* 0x038410040d000388 */ /* 0x0009e40000000c00 */
[----:B------:R-:W-:Y:S01]  /*0f70*/  ISETP.NE.AND P0, PT, R10, 0x2, PT ;  /* 0x000000020a00780c */ /* 0x000fe20003f05270 */
[----:B------:R5:W-:Y:S06]  /*0f80*/  MEMBAR.ALL.CTA ;  /* 0x0000000000007992 */ /* 0x000bec0000008000 */
[----:B-----5:R-:W5:Y:S01]  /*0f90*/  FENCE.VIEW.ASYNC.S ;  /* 0x00000000000073c6 */ /* 0x020f620000000000 */
[----:B----4-:R-:W-:-:S02]  /*0fa0*/  SEL R21, RZ, 0x1, P0 ;  /* 0x00000001ff157807 */ /* 0x010fc40000000000 */
[----:B------:R-:W-:Y:S02]  /*0fb0*/  SEL R10, R10, RZ, P0 ;  /* 0x000000ff0a0a7207 */ /* 0x000fe40000000000 */
[----:B------:R-:W-:Y:S01]  /*0fc0*/  LOP3.LUT R0, R0, R21, RZ, 0x3c, !PT ;  /* 0x0000001500007212 */ /* 0x000fe200078e3cff */
[----:B-----5:R-:W-:Y:S06]  /*0fd0*/  BAR.SYNC.DEFER_BLOCKING 0x4, 0x20 ;  /* 0x0100800000007b1d */ /* 0x020fec0000010000 */
[----:B------:R4:W-:Y:S02]  /*0fe0*/  SYNCS.ARRIVE.TRANS64.ART0 RZ, [R14+URZ+0x80], R7 ;  /* 0x000080070eff79a7 */ /* 0x0009e400085000ff */
.L_x_18:
[----:B------:R-:W-:-:S04]  /*0ff0*/  IMAD.IADD R19, R16, 0x1, R19 ;  /* 0x0000000110137824 */ /* 0x000fc800078e0213 */
[C---:B---3--:R-:W-:Y:S01]  /*1000*/  IMAD.HI.U32 R5, R19.reuse, R9, RZ ;  /* 0x0000000913057227 */ /* 0x048fe200078e00ff */
[----:B------:R-:W-:-:S04]  /*1010*/  ISETP.GE.AND P0, PT, R19, 0x200, PT ;  /* 0x000002001300780c */ /* 0x000fc80003f06270 */
[----:B------:R-:W-:-:S04]  /*1020*/  IADD3 R4, PT, PT, R19, -R5, RZ ;  /* 0x8000000513047210 */ /* 0x000fc80007ffe0ff */
[----:B------:R-:W-:-:S05]  /*1030*/  SHF.R.U32.HI R4, RZ, UR8, R4 ;  /* 0x00000008ff047c19 */ /* 0x000fca0008011604 */
[----:B------:R-:W-:-:S05]  /*1040*/  IMAD.IADD R4, R5, 0x1, R4 ;  /* 0x0000000105047824 */ /* 0x000fca00078e0204 */
[----:B----4-:R-:W-:-:S04]  /*1050*/  SHF.R.U32.HI R14, RZ, UR10, R4 ;  /* 0x0000000aff0e7c19 */ /* 0x010fc80008011604 */
[----:B------:R-:W-:-:S05]  /*1060*/  IADD3 R14, PT, PT, -R14, RZ, RZ ;  /* 0x000000ff0e0e7210 */ /* 0x000fca0007ffe1ff */
[----:B------:R-:W-:-:S04]  /*1070*/  IMAD R14, R8, R14, R19 ;  /* 0x0000000e080e7224 */ /* 0x000fc800078e0213 */
[----:B--2---:R-:W-:-:S04]  /*1080*/  IMAD.HI.U32 R5, R14, R3, RZ ;  /* 0x000000030e057227 */ /* 0x004fc800078e00ff */
[----:B------:R-:W-:-:S05]  /*1090*/  IMAD.IADD R4, R14, 0x1, -R5 ;  /* 0x000000010e047824 */ /* 0x000fca00078e0a05 */
[----:B------:R-:W-:-:S04]  /*10a0*/  SHF.R.U32.HI R4, RZ, UR7, R4 ;  /* 0x00000007ff047c19 */ /* 0x000fc80008011604 */
[----:B------:R-:W-:-:S04]  /*10b0*/  IADD3 R5, PT, PT, R5, R4, RZ ;  /* 0x0000000405057210 */ /* 0x000fc80007ffe0ff */
[----:B------:R-:W-:-:S05]  /*10c0*/  SHF.R.U32.HI R5, RZ, UR11, R5 ;  /* 0x0000000bff057c19 */ /* 0x000fca0008011605 */
[----:B------:R-:W-:-:S04]  /*10d0*/  IMAD.HI.U32 R7, R5, R12, RZ ;  /* 0x0000000c05077227 */ /* 0x000fc800078e00ff */
[----:B------:R-:W-:-:S05]  /*10e0*/  IMAD.IADD R4, R5, 0x1, -R7 ;  /* 0x0000000105047824 */ /* 0x000fca00078e0a07 */
[----:B------:R-:W-:-:S04]  /*10f0*/  SHF.R.U32.HI R4, RZ, UR13, R4 ;  /* 0x0000000dff047c19 */ /* 0x000fc80008011604 */
[----:B------:R-:W-:-:S04]  /*1100*/  IADD3 R4, PT, PT, R7, R4, RZ ;  /* 0x0000000407047210 */ /* 0x000fc80007ffe0ff */
[----:B------:R-:W-:-:S05]  /*1110*/  SHF.R.U32.HI R4, RZ, UR12, R4 ;  /* 0x0000000cff047c19 */ /* 0x000fca0008011604 */
[----:B------:R-:W-:-:S04]  /*1120*/  IMAD.MOV R4, RZ, RZ, -R4 ;  /* 0x000000ffff047224 */ /* 0x000fc800078e0a04 */
[----:B-1----:R-:W-:Y:S01]  /*1130*/  IMAD R4, R11, R4, R5 ;  /* 0x000000040b047224 */ /* 0x002fe200078e0205 */
[----:B------:R-:W-:-:S03]  /*1140*/  IADD3 R5, PT, PT, -R5, RZ, RZ ;  /* 0x000000ff05057210 */ /* 0x000fc60007ffe1ff */
[----:B------:R-:W-:Y:S02]  /*1150*/  IMAD.IADD R4, R4, 0x1, R4 ;  /* 0x0000000104047824 */ /* 0x000fe400078e0204 */
[----:B------:R-:W-:-:S03]  /*1160*/  IMAD R5, R2, R5, R14 ;  /* 0x0000000502057224 */ /* 0x000fc600078e020e */
[----:B------:R-:W-:Y:S01]  /*1170*/  LOP3.LUT R4, R4, UR16, RZ, 0xfc, !PT ;  /* 0x0000001004047c12 */ /* 0x000fe2000f8efcff */
[----:B------:R-:W-:Y:S06]  /*1180*/  @!P0 BRA `(.L_x_22) ;  /* 0xfffffff800fc8947 */ /* 0x000fec000383ffff */
.L_x_17:
[----:B------:R-:W3:Y:S01]  /*1190*/  S2UR UR32, SR_CgaCtaId ;  /* 0x00000000002079c3 */ /* 0x000ee20000008800 */
[----:B------:R-:W-:Y:S01]  /*11a0*/  UMOV UR4, 0x400 ;  /* 0x0000040000047882 */ /* 0x000fe20000000000 */
[----:B------:R-:W-:Y:S01]  /*11b0*/  IMAD.U32 R6, R0, -0x80000000, RZ ;  /* 0x8000000000067824 */ /* 0x000fe200078e00ff */
[C---:B------:R-:W-:Y:S01]  /*11c0*/  ISETP.NE.AND P0, PT, R10.reuse, 0x1, PT ;  /* 0x000000010a00780c */ /* 0x040fe20003f05270 */
[----:B------:R-:W-:-:S05]  /*11d0*/  VIADD R3, R10, 0x2 ;  /* 0x000000020a037836 */ /* 0x000fca0000000000 */
[----:B------:R-:W-:Y:S01]  /*11e0*/  SEL R3, R3, 0x1, P0 ;  /* 0x0000000103037807 */ /* 0x000fe20000000000 */
[----:B---3--:R-:W-:-:S06]  /*11f0*/  ULEA UR4, UR32, UR4, 0x18 ;  /* 0x0000000420047291 */ /* 0x008fcc000f8ec0ff */
[----:B--2---:R-:W-:-:S04]  /*1200*/  LEA R2, R10, UR4, 0x3 ;  /* 0x000000040a027c11 */ /* 0x004fc8000f8e18ff */
[----:B------:R-:W2:Y:S02]  /*1210*/  SYNCS.PHASECHK.TRANS64.TRYWAIT P1, [R2+URZ+0x90], R6 ;  /* 0x00009006020075a7 */ /* 0x000ea400080211ff */
[----:B--2---:R-:W-:Y:S05]  /*1220*/  @!P1 BRA `(.L_x_23) ;  /* 0x0000003c00dc9947 */ /* 0x004fea0003800000 */
.L_x_72:
[----:B------:R-:W-:Y:S02]  /*1230*/  ELECT P2, URZ, PT ;  /* 0x0000000000ff782f */ /* 0x000fe40003840000 */
[C---:B------:R-:W-:Y:S01]  /*1240*/  ISETP.NE.AND P0, PT, R3.reuse, 0x2, PT ;  /* 0x000000020300780c */ /* 0x040fe20003f05270 */
[----:B--2---:R-:W-:Y:S02]  /*1250*/  IMAD.MOV.U32 R7, RZ, RZ, RZ ;  /* 0x000000ffff077224 */ /* 0x004fe400078e00ff */
[----:B------:R-:W-:Y:S01]  /*1260*/  IMAD.MOV.U32 R11, RZ, RZ, 0x1 ;  /* 0x00000001ff0b7424 */ /* 0x000fe200078e00ff */
[----:B------:R-:W-:Y:S02]  /*1270*/  ISETP.EQ.XOR P1, PT, R10, 0x1, !P0 ;  /* 0x000000010a00780c */ /* 0x000fe40004722a70 */
[----:B------:R-:W-:Y:S02]  /*1280*/  SEL R3, R3, RZ, P0 ;  /* 0x000000ff03037207 */ /* 0x000fe40000000000 */
[----:B------:R-:W-:-:S02]  /*1290*/  SEL R9, RZ, 0x1, !P1 ;  /* 0x00000001ff097807 */ /* 0x000fc40004800000 */
[----:B------:R-:W-:Y:S02]  /*12a0*/  LEA R3, R3, UR4, 0x3 ;  /* 0x0000000403037c11 */ /* 0x000fe4000f8e18ff */
[----:B------:R-:W-:Y:S01]  /*12b0*/  @P2 LEA R10, R10, UR4, 0x4 ;  /* 0x000000040a0a2c11 */ /* 0x000fe2000f8e20ff */
[----:B------:R-:W-:Y:S01]  /*12c0*/  @P2 IMAD.MOV.U32 R6, RZ, RZ, -0x1 ;  /* 0xffffffffff062424 */ /* 0x000fe200078e00ff */
[----:B------:R-:W-:-:S04]  /*12d0*/  LOP3.LUT R9, R0, R9, RZ, 0x3c, !PT ;  /* 0x0000000900097212 */ /* 0x000fc800078e3cff */
[----:B------:R2:W-:Y:S01]  /*12e0*/  @P2 STS.128 [R10+0x38410], R4 ;  /* 0x038410040a002388 */ /* 0x0005e20000000c00 */
[----:B------:R-:W-:Y:S01]  /*12f0*/  IMAD.U32 R8, R9, -0x80000000, RZ ;  /* 0x8000000009087824 */ /* 0x000fe200078e00ff */
[----:B------:R3:W-:Y:S06]  /*1300*/  MEMBAR.ALL.CTA ;  /* 0x0000000000007992 */ /* 0x0007ec0000008000 */
[----:B---3--:R-:W3:Y:S02]  /*1310*/  FENCE.VIEW.ASYNC.S ;  /* 0x00000000000073c6 */ /* 0x008ee40000000000 */
[----:B---3--:R-:W-:Y:S06]  /*1320*/  BAR.SYNC.DEFER_BLOCKING 0x4, 0x20 ;  /* 0x0100800000007b1d */ /* 0x008fec0000010000 */
[----:B------:R2:W-:Y:S01]  /*1330*/  SYNCS.ARRIVE.TRANS64.ART0 RZ, [R2+URZ+0x80], R11 ;  /* 0x0000800b02ff79a7 */ /* 0x0005e200085000ff */
[----:B------:R-:W3:Y:S02]  /*1340*/  SYNCS.PHASECHK.TRANS64.TRYWAIT P0, [R3+URZ+0x90], R8 ;  /* 0x00009008030075a7 */ /* 0x000ee400080011ff */
[----:B--23--:R-:W-:Y:S05]  /*1350*/  @!P0 BRA `(.L_x_24) ;  /* 0x0000003c00a88947 */ /* 0x00cfea0003800000 */
.L_x_16:
[----:B------:R-:W-:-:S13]  /*1360*/  ISETP.NE.AND P0, PT, R76, 0x5, PT ;  /* 0x000000054c00780c */ /* 0x000fda0003f05270 */
[----:B------:R-:W-:Y:S05]  /*1370*/  @P0 BRA `(.L_x_25) ;  /* 0x0000000800100947 */ /* 0x000fea0003800000 */
[----:B------:R-:W-:Y:S02]  /*1380*/  UMOV UR4, 0x400 ;  /* 0x0000040000047882 */ /* 0x000fe40000000000 */
[----:B------:R-:W-:-:S09]  /*1390*/  ULEA UR32, UR32, UR4, 0x18 ;  /* 0x0000000420207291 */ /* 0x000fd2000f8ec0ff */
[----:B------:R-:W3:Y:S02]  /*13a0*/  SYNCS.PHASECHK.TRANS64.TRYWAIT P0, [UR32+0x80], RZ ;  /* 0x000080ffff0075a7 */ /* 0x000ee40008001120 */
[----:B---3--:R-:W-:Y:S05]  /*13b0*/  @!P0 BRA `(.L_x_26) ;  /* 0x0000003c00a88947 */ /* 0x008fea0003800000 */
.L_x_75:
[----:B------:R-:W4:Y:S01]  /*13c0*/  LDS.128 R4, [UR32+0x38410] ;  /* 0x03841020ff047984 */ /* 0x000f220008000c00 */
[----:B---3--:R-:W-:Y:S01]  /*13d0*/  HFMA2 R0, -RZ, RZ, 0, 5.9604644775390625e-08 ;  /* 0x00000001ff007431 */ /* 0x008fe200000001ff */
[----:B------:R-:W-:Y:S01]  /*13e0*/  UMOV UR35, 0x1 ;  /* 0x0000000100237882 */ /* 0x000fe20000000000 */
[----:B------:R-:W-:Y:S01]  /*13f0*/  UMOV UR34, URZ ;  /* 0x000000ff00227c82 */ /* 0x000fe20008000000 */
[----:B------:R3:W-:Y:S06]  /*1400*/  MEMBAR.ALL.CTA ;  /* 0x0000000000007992 */ /* 0x0007ec0000008000 */
[----:B---3--:R-:W3:Y:S02]  /*1410*/  FENCE.VIEW.ASYNC.S ;  /* 0x00000000000073c6 */ /* 0x008ee40000000000 */
[----:B---3--:R3:W-:Y:S01]  /*1420*/  SYNCS.ARRIVE.TRANS64.ART0 RZ, [UR32+0x90], R0 ;  /* 0x00009000ffff79a7 */ /* 0x0087e20008500020 */
[----:B----4-:R-:W-:-:S13]  /*1430*/  ISETP.NE.AND P0, PT, R7, 0x1, PT ;  /* 0x000000010700780c */ /* 0x010fda0003f05270 */
[----:B---3--:R-:W-:Y:S05]  /*1440*/  @P0 BRA `(.L_x_27) ;  /* 0x00000004006c0947 */ /* 0x008fea0003800000 */
[----:B------:R-:W3:Y:S01]  /*1450*/  LDCU.64 UR4, c[0x0][0x348] ;  /* 0x00006900ff0477ac */ /* 0x000ee20008000a00 */
[----:B------:R-:W-:Y:S01]  /*1460*/  R2UR UR20, R4 ;  /* 0x00000000041472ca */ /* 0x000fe200000e0000 */
[----:B------:R-:W-:Y:S01]  /*1470*/  IMAD.MOV.U32 R8, RZ, RZ, 0x1 ;  /* 0x00000001ff087424 */ /* 0x000fe200078e00ff */
[----:B------:R-:W-:Y:S01]  /*1480*/  R2UR UR12, R5 ;  /* 0x00000000050c72ca */ /* 0x000fe200000e0000 */
[----:B------:R-:W-:Y:S01]  /*1490*/  IMAD.MOV.U32 R2, RZ, RZ, RZ ;  /* 0x000000ffff027224 */ /* 0x000fe200078e00ff */
[----:B------:R-:W-:Y:S01]  /*14a0*/  R2UR UR28, R6 ;  /* 0x00000000061c72ca */ /* 0x000fe200000e0000 */
[----:B------:R-:W-:Y:S01]  /*14b0*/  UMOV UR35, 0x1 ;  /* 0x0000000100237882 */ /* 0x000fe20000000000 */
[----:B------:R-:W-:Y:S01]  /*14c0*/  UMOV UR34, URZ ;  /* 0x000000ff00227c82 */ /* 0x000fe20008000000 */
[----:B------:R-:W-:Y:S01]  /*14d0*/  UMOV UR18, URZ ;  /* 0x000000ff00127c82 */ /* 0x000fe20008000000 */
[----:B------:R-:W-:Y:S01]  /*14e0*/  UMOV UR10, URZ ;  /* 0x000000ff000a7c82 */ /* 0x000fe20008000000 */
[----:B---3--:R-:W-:-:S02]  /*14f0*/  UIADD3 UR42, UP3, UPT, UR4, 0x40, URZ ;  /* 0x00000040042a7890 */ /* 0x008fc4000ff7e0ff */
[----:B------:R-:W-:Y:S02]  /*1500*/  UIADD3 UR40, UP2, UPT, UR4, 0xc0, URZ ;  /* 0x000000c004287890 */ /* 0x000fe4000ff5e0ff */
[----:B------:R-:W-:Y:S02]  /*1510*/  UIADD3 UR38, UP1, UPT, UR4, 0x140, URZ ;  /* 0x0000014004267890 */ /* 0x000fe4000ff3e0ff */
[----:B------:R-:W-:Y:S02]  /*1520*/  UIADD3 UR36, UP0, UPT, UR4, 0x1c0, URZ ;  /* 0x000001c004247890 */ /* 0x000fe4000ff1e0ff */
[----:B------:R-:W-:Y:S02]  /*1530*/  UIADD3.X UR43, UPT, UPT, URZ, UR5, URZ, UP3, !UPT ;  /* 0x00000005ff2b7290 */ /* 0x000fe40009ffe4ff */
[----:B------:R-:W-:Y:S02]  /*1540*/  UIADD3.X UR41, UPT, UPT, URZ, UR5, URZ, UP2, !UPT ;  /* 0x00000005ff297290 */ /* 0x000fe400097fe4ff */
[----:B------:R-:W-:-:S02]  /*1550*/  UIADD3.X UR39, UPT, UPT, URZ, UR5, URZ, UP1, !UPT ;  /* 0x00000005ff277290 */ /* 0x000fc40008ffe4ff */
[----:B------:R-:W-:-:S12]  /*1560*/  UIADD3.X UR37, UPT, UPT, URZ, UR5, URZ, UP0, !UPT ;  /* 0x00000005ff257290 */ /* 0x000fd800087fe4ff */
.L_x_32:
[----:B------:R-:W-:Y:S01]  /*1570*/  USHF.L.U32 UR4, UR35, 0x1f, URZ ;  /* 0x0000001f23047899 */ /* 0x000fe200080006ff */
[----:B------:R-:W-:Y:S01]  /*1580*/  HFMA2 R4, -RZ, RZ, 0, -0.0001220703125 ;  /* 0x00008800ff047431 */ /* 0x000fe200000001ff */
[----:B------:R-:W-:Y:S02]  /*1590*/  ULEA UR5, UR34, UR32, 0x3 ;  /* 0x0000002022057291 */ /* 0x000fe4000f8e18ff */
[----:B------:R-:W-:Y:S02]  /*15a0*/  ULEA UR27, UR12, UR15, 0x1 ;  /* 0x0000000f0c1b7291 */ /* 0x000fe4000f8e08ff */
[----:B--2---:R-:W-:Y:S01]  /*15b0*/  MOV R3, UR4 ;  /* 0x0000000400037c02 */ /* 0x004fe20008000f00 */
[----:B------:R-:W-:Y:S02]  /*15c0*/  USHF.L.U32 UR7, UR20, 0x7, URZ ;  /* 0x0000000714077899 */ /* 0x000fe400080006ff */
[----:B------:R-:W-:Y:S02]  /*15d0*/  USHF.L.U32 UR27, UR27, 0x6, URZ ;  /* 0x000000061b1b7899 */ /* 0x000fe400080006ff */
[----:B------:R2:W3:Y:S01]  /*15e0*/  SYNCS.PHASECHK.TRANS64.TRYWAIT P2, [UR5+0x30], R3 ;  /* 0x00003003ff0075a7 */ /* 0x0004e20008041105 */
[----:B------:R-:W-:-:S09]  /*15f0*/  UMOV UR33, URZ ;  /* 0x000000ff00217c82 */ /* 0x000fd20008000000 */
.L_x_30:
[----:B----4-:R-:W-:Y:S02]  /*1600*/  USHF.L.U32 UR4, UR34, 0xf, URZ ;  /* 0x0000000f22047899 */ /* 0x010fe400080006ff */
[----:B------:R-:W-:Y:S02]  /*1610*/  UIADD3 UR9, UPT, UPT, UR34, 0x1, URZ ;  /* 0x0000000122097890 */ /* 0x000fe4000fffe0ff */
[----:B------:R-:W-:Y:S02]  /*1620*/  USHF.L.U32 UR6, UR33, 0x8, URZ ;  /* 0x0000000821067899 */ /* 0x000fe400080006ff */
[----:B------:R-:W-:Y:S02]  /*1630*/  ULEA UR5, UR34, UR32, 0x3 ;  /* 0x0000002022057291 */ /* 0x000fe4000f8e18ff */
[----:B------:R-:W-:Y:S02]  /*1640*/  ULEA UR16, UR34, UR32, 0xa ;  /* 0x0000002022107291 */ /* 0x000fe4000f8e50ff */
[----:B------:R-:W-:-:S02]  /*1650*/  UIADD3 UR19, UPT, UPT, UR33, UR33, URZ ;  /* 0x0000002121137290 */ /* 0x000fc4000fffe0ff */
[----:B------:R-:W-:Y:S02]  /*1660*/  ULEA.HI.SX32 UR4, UR4, UR32, 0x1f ;  /* 0x0000002004047291 */ /* 0x000fe4000f8ffaff */
[----:B------:R-:W-:Y:S02]  /*1670*/  UISETP.NE.AND UP1, UPT, UR9, 0x6, UPT ;  /* 0x000000060900788c */ /* 0x000fe4000bf25270 */
[----:B------:R-:W-:Y:S02]  /*1680*/  ULEA UR8, UR15, UR16, 0x9 ;  /* 0x000000100f087291 */ /* 0x000fe4000f8e48ff */
[----:B------:R-:W-:Y:S02]  /*1690*/  UIADD3 UR16, UPT, UPT, UR16, 0x35400, URZ ;  /* 0x0003540010107890 */ /* 0x000fe4000fffe0ff */
[----:B------:R-:W-:Y:S02]  /*16a0*/  UIADD3 UR11, UPT, UPT, UR15, UR19, URZ ;  /* 0x000000130f0b7290 */ /* 0x000fe4000fffe0ff */
[----:B------:R-:W-:-:S02]  /*16b0*/  ULEA UR24, UR15, UR4, 0xd ;  /* 0x000000040f187291 */ /* 0x000fc4000f8e68ff */
[----:B------:R-:W-:Y:S02]  /*16c0*/  USEL UR34, UR9, URZ, UP1 ;  /* 0x000000ff09227287 */ /* 0x000fe40008800000 */
[----:B------:R-:W-:Y:S01]  /*16d0*/  UISETP.GT.U32.AND UP0, UPT, UR33, 0xe, UPT ;  /* 0x0000000e2100788c */ /* 0x000fe2000bf04070 */
[----:B------:R-:W-:Y:S01]  /*16e0*/  UMOV UR29, 0x30000 ;  /* 0x00030000001d7882 */ /* 0x000fe20000000000 */
[----:B------:R-:W-:Y:S01]  /*16f0*/  UMOV UR13, UR28 ;  /* 0x0000001c000d7c82 */ /* 0x000fe20008000000 */
[----:B------:R-:W-:Y:S01]  /*1700*/  UMOV UR25, UR5 ;  /* 0x0000000500197c82 */ /* 0x000fe20008000000 */
[----:B------:R-:W-:Y:S01]  /*1710*/  UMOV UR26, UR6 ;  /* 0x00000006001a7c82 */ /* 0x000fe20008000000 */
[----:B------:R-:W-:Y:S01]  /*1720*/  UMOV UR17, UR5 ;  /* 0x0000000500117c82 */ /* 0x000fe20008000000 */
[----:B--23--:R-:W-:Y:S05]  /*1730*/  @P2 BRA `(.L_x_28) ;  /* 0x0000000000102947 */ /* 0x00cfea0003800000 */
[----:B------:R-:W-:-:S06]  /*1740*/  USHF.L.U32 UR9, UR35, 0x1f, URZ ;  /* 0x0000001f23097899 */ /* 0x000fcc00080006ff */
[----:B--2---:R-:W-:-:S04]  /*1750*/  MOV R3, UR9 ;  /* 0x0000000900037c02 */ /* 0x004fc80008000f00 */
[----:B------:R-:W2:Y:S02]  /*1760*/  SYNCS.PHASECHK.TRANS64.TRYWAIT P0, [UR5+0x30], R3 ;  /* 0x00003003ff0075a7 */ /* 0x000ea40008001105 */
[----:B--2---:R-:W-:Y:S05]  /*1770*/  @!P0 BRA `(.L_x_29) ;  /* 0x0000003800d08947 */ /* 0x004fea0003800000 */
.L_x_28:
[----:B------:R-:W-:Y:S02]  /*1780*/  ELECT P1, URZ, PT ;  /* 0x0000000000ff782f */ /* 0x000fe40003820000 */
[----:B------:R-:W-:Y:S01]  /*1790*/  PLOP3.LUT P0, PT, PT, PT, UP0, 0x80, 0x8 ;  /* 0x000000000008781c */ /* 0x000fe20003f0f008 */
[----:B------:R-:W-:Y:S01]  /*17a0*/  USEL UR9, URZ, 0x1, UP1 ;  /* 0x00000001ff097887 */ /* 0x000fe20008800000 */
[----:B------:R-:W-:Y:S01]  /*17b0*/  PLOP3.LUT P2, PT, PT, PT, PT, 0x80, 0x8 ;  /* 0x000000000008781c */ /* 0x000fe20003f4f070 */
[----:B------:R-:W-:Y:S02]  /*17c0*/  UIADD3 UR4, UPT, UPT, UR4, 0x5400, URZ ;  /* 0x0000540004047890 */ /* 0x000fe4000fffe0ff */
[----:B------:R-:W-:Y:S02]  /*17d0*/  ULOP3.LUT UR35, UR35, UR9, URZ, 0x3c, !UPT ;  /* 0x0000000923237292 */ /* 0x000fe4000f8e3cff */
[----:B------:R-:W-:Y:S02]  /*17e0*/  UIADD3 UR24, UPT, UPT, UR24, 0x1d400, URZ ;  /* 0x0001d40018187890 */ /* 0x000fe4000fffe0ff */
[----:B------:R-:W-:-:S02]  /*17f0*/  UIADD3 UR8, UPT, UPT, UR8, 0x36c00, URZ ;  /* 0x00036c0008087890 */ /* 0x000fc4000fffe0ff */
[----:B------:R-:W-:Y:S01]  /*1800*/  @!UP0 USHF.L.U32 UR30, UR35, 0x1f, URZ ;  /* 0x0000001f231e8899 */ /* 0x000fe200080006ff */
[----:B------:R4:W-:Y:S01]  /*1810*/  @P1 SYNCS.ARRIVE.TRANS64 RZ, [UR5], R4 ;  /* 0x00000004ffff19a7 */ /* 0x0009e20008000005 */
[----:B------:R-:W-:Y:S01]  /*1820*/  @!UP0 ULEA UR31, UR34, UR32, 0x3 ;  /* 0x00000020221f8291 */ /* 0x000fe2000f8e18ff */
[----:B------:R4:W-:Y:S01]  /*1830*/  UTMALDG.2D [UR4], [UR42], desc[URZ] ;  /* 0x0000ff042a0075b4 */ /* 0x0009e20008009000 */
[----:B------:R-:W-:Y:S01]  /*1840*/  UMOV UR9, UR5 ;  /* 0x0000000500097c82 */ /* 0x000fe20008000000 */
[----:B------:R-:W-:Y:S01]  /*1850*/  UIADD3 UR33, UPT, UPT, UR33, 0x1, URZ ;  /* 0x0000000121217890 */ /* 0x000fe2000fffe0ff */
[----:B--2---:R-:W-:-:S03]  /*1860*/  IMAD.U32 R3, RZ, RZ, UR30 ;  /* 0x0000001eff037e24 */ /* 0x004fc6000f8e00ff */
[----:B------:R-:W-:Y:S01]  /*1870*/  UISETP.NE.AND UP0, UPT, UR33, 0x10, UPT ;  /* 0x000000102100788c */ /* 0x000fe2000bf05270 */
[----:B------:R4:W-:Y:S01]  /*1880*/  UTMALDG.3D.MULTICAST [UR24], [UR40], UR29, desc[URZ] ;  /* 0x0000ff18280073b4 */ /* 0x0009e2000801181d */
[----:B------:R4:W-:Y:S01]  /*1890*/  UTMALDG.3D [UR16], [UR38], desc[URZ] ;  /* 0x0000ff10260075b4 */ /* 0x0009e20008011000 */
[----:B------:R4:W-:Y:S01]  /*18a0*/  UTMALDG.4D.MULTICAST [UR8], [UR36], UR29, desc[URZ] ;  /* 0x0000ff08240073b4 */ /* 0x0009e2000801981d */
[----:B------:R4:W2:Y:S05]  /*18b0*/  @!P0 SYNCS.PHASECHK.TRANS64.TRYWAIT P2, [UR31+0x30], R3 ;  /* 0x00003003ff0085a7 */ /* 0x0008aa000804111f */
[----:B------:R-:W-:Y:S05]  /*18c0*/  BRA.U UP0, `(.L_x_30) ;  /* 0xfffffffd004c7547 */ /* 0x000fea000b83ffff */
[----:B----4-:R-:W-:Y:S02]  /*18d0*/  LEA R3, R8, UR32, 0x3 ;  /* 0x0000002008037c11 */ /* 0x010fe4000f8e18ff */
[----:B------:R-:W-:-:S04]  /*18e0*/  SHF.L.U32 R4, R2, 0x1f, RZ ;  /* 0x0000001f02047819 */ /* 0x000fc800000006ff */
[----:B------:R-:W3:Y:S02]  /*18f0*/  SYNCS.PHASECHK.TRANS64.TRYWAIT P0, [R3+URZ+0x80], R4 ;  /* 0x00008004030075a7 */ /* 0x000ee400080011ff */
[----:B---3--:R-:W-:Y:S05]  /*1900*/  @!P0 BRA `(.L_x_31) ;  /* 0x00000038008c8947 */ /* 0x008fea0003800000 */
.L_x_78:
[C---:B------:R-:W-:Y:S01]  /*1910*/  LEA R4, R8.reuse, UR32, 0x4 ;  /* 0x0000002008047c11 */ /* 0x040fe2000f8e20ff */
[----:B------:R-:W-:-:S05]  /*1920*/  VIADD R8, R8, 0x1 ;  /* 0x0000000108087836 */ /* 0x000fca0000000000 */
[----:B---3--:R-:W3:Y:S01]  /*1930*/  LDS.128 R4, [R4+0x38410] ;  /* 0x0384100004047984 */ /* 0x008ee20000000c00 */
[C---:B------:R-:W-:Y:S01]  /*1940*/  ISETP.NE.AND P1, PT, R8.reuse, 0x2, PT ;  /* 0x000000020800780c */ /* 0x040fe20003f25270 */
[----:B------:R4:W-:Y:S06]  /*1950*/  MEMBAR.ALL.CTA ;  /* 0x0000000000007992 */ /* 0x0009ec0000008000 */
[----:B----4-:R-:W4:Y:S01]  /*1960*/  FENCE.VIEW.ASYNC.S ;  /* 0x00000000000073c6 */ /* 0x010f220000000000 */
[----:B------:R-:W-:Y:S01]  /*1970*/  SEL R8, R8, RZ, P1 ;  /* 0x000000ff08087207 */ /* 0x000fe20000800000 */
[----:B----4-:R4:W-:Y:S01]  /*1980*/  SYNCS.ARRIVE.TRANS64.ART0 RZ, [R3+URZ+0x90], R0 ;  /* 0x0000900003ff79a7 */ /* 0x0109e200085000ff */
[----:B---3--:R-:W-:-:S02]  /*1990*/  ISETP.NE.AND P0, PT, R7, 0x1, PT ;  /* 0x000000010700780c */ /* 0x008fc40003f05270 */
[----:B------:R-:W-:Y:S02]  /*19a0*/  R2UR UR20, R4 ;  /* 0x00000000041472ca */ /* 0x000fe400000e0000 */
[----:B------:R-:W-:Y:S02]  /*19b0*/  R2UR UR12, R5 ;  /* 0x00000000050c72ca */ /* 0x000fe400000e0000 */
[----:B------:R-:W-:Y:S02]  /*19c0*/  R2UR UR28, R6 ;  /* 0x00000000061c72ca */ /* 0x000fe400000e0000 */
[----:B----4-:R-:W-:-:S04]  /*19d0*/  SEL R3, RZ, 0x1, P1 ;  /* 0x00000001ff037807 */ /* 0x010fc80000800000 */
[----:B------:R-:W-:Y:S01]  /*19e0*/  LOP3.LUT R2, R2, R3, RZ, 0x3c, !PT ;  /* 0x0000000302027212 */ /* 0x000fe200078e3cff */
[----:B------:R-:W-:Y:S08]  /*19f0*/  @!P0 BRA `(.L_x_32) ;  /* 0xfffffff800dc8947 */ /* 0x000ff0000383ffff */
.L_x_27:
[----:B------:R-:W-:Y:S02]  /*1a00*/  UIADD3 UR4, UPT, UPT, UR34, 0x2, URZ ;  /* 0x0000000222047890 */ /* 0x000fe4000fffe0ff */
[----:B------:R-:W-:-:S04]  /*1a10*/  UISETP.NE.AND UP0, UPT, UR34, 0x5, UPT ;  /* 0x000000052200788c */ /* 0x000fc8000bf05270 */
[----:B------:R-:W-:-:S04]  /*1a20*/  USEL UR4, UR4, 0x1, UP0 ;  /* 0x0000000104047887 */ /* 0x000fc80008000000 */
[----:B------:R-:W-:Y:S02]  /*1a30*/  UIADD3 UR5, UPT, UPT, UR4, 0x1, URZ ;  /* 0x0000000104057890 */ /* 0x000fe4000fffe0ff */
[----:B------:R-:W-:-:S04]  /*1a40*/  UISETP.NE.AND UP1, UPT, UR4, 0x6, UPT ;  /* 0x000000060400788c */ /* 0x000fc8000bf25270 */
[----:B------:R-:W-:Y:S02]  /*1a50*/  USEL UR5, UR5, 0x1, UP1 ;  /* 0x0000000105057887 */ /* 0x000fe40008800000 */
[----:B------:R-:W-:Y:S02]  /*1a60*/  UISETP.EQ.XOR UP1, UPT, UR34, 0x5, !UP1 ;  /* 0x000000052200788c */ /* 0x000fe4000cf22a70 */
[----:B------:R-:W-:Y:S02]  /*1a70*/  UIADD3 UR4, UPT, UPT, UR5, 0x1, URZ ;  /* 0x0000000105047890 */ /* 0x000fe4000fffe0ff */
[----:B------:R-:W-:Y:S02]  /*1a80*/  UISETP.NE.AND UP0, UPT, UR5, 0x6, UPT ;  /* 0x000000060500788c */ /* 0x000fe4000bf05270 */
[----:B------:R-:W-:Y:S02]  /*1a90*/  UISETP.EQ.XOR UP1, UPT, UR5, 0x6, UP1 ;  /* 0x000000060500788c */ /* 0x000fe40008f22a70 */
[----:B------:R-:W-:-:S04]  /*1aa0*/  USEL UR4, UR4, 0x1, UP0 ;  /* 0x0000000104047887 */ /* 0x000fc80008000000 */
[----:B------:R-:W-:Y:S02]  /*1ab0*/  UIADD3 UR5, UPT, UPT, UR4, 0x1, URZ ;  /* 0x0000000104057890 */ /* 0x000fe4000fffe0ff */
[----:B------:R-:W-:Y:S02]  /*1ac0*/  UISETP.NE.AND UP0, UPT, UR4, 0x6, UPT ;  /* 0x000000060400788c */ /* 0x000fe4000bf05270 */
[----:B------:R-:W-:Y:S02]  /*1ad0*/  UISETP.EQ.XOR UP1, UPT, UR4, 0x6, UP1 ;  /* 0x000000060400788c */ /* 0x000fe40008f22a70 */
[----:B------:R-:W-:-:S04]  /*1ae0*/  USEL UR5, UR5, 0x1, UP0 ;  /* 0x0000000105057887 */ /* 0x000fc80008000000 */
[----:B------:R-:W-:Y:S02]  /*1af0*/  UISETP.EQ.XOR UP1, UPT, UR5, 0x6, UP1 ;  /* 0x000000060500788c */ /* 0x000fe40008f22a70 */
[----:B------:R-:W-:Y:S02]  /*1b00*/  UISETP.NE.AND UP0, UPT, UR5, 0x6, UPT ;  /* 0x000000060500788c */ /* 0x000fe4000bf05270 */
[----:B------:R-:W-:Y:S02]  /*1b10*/  USEL UR4, URZ, 0x1, !UP1 ;  /* 0x00000001ff047887 */ /* 0x000fe4000c800000 */
[----:B------:R-:W-:Y:S02]  /*1b20*/  USEL UR5, UR5, URZ, UP0 ;  /* 0x000000ff05057287 */ /* 0x000fe40008000000 */
[----:B------:R-:W-:Y:S02]  /*1b30*/  ULOP3.LUT UR4, UR35, UR4, URZ, 0x3c, !UPT ;  /* 0x0000000423047292 */ /* 0x000fe4000f8e3cff */
[----:B------:R-:W-:-:S02]  /*1b40*/  ULEA UR5, UR5, UR32, 0x3 ;  /* 0x0000002005057291 */ /* 0x000fc4000f8e18ff */
[----:B------:R-:W-:-:S06]  /*1b50*/  USHF.L.U32 UR4, UR4, 0x1f, URZ ;  /* 0x0000001f04047899 */ /* 0x000fcc00080006ff */
[----:B------:R-:W-:-:S04]  /*1b60*/  MOV R0, UR4 ;  /* 0x0000000400007c02 */ /* 0x000fc80008000f00 */
[----:B------:R-:W3:Y:S02]  /*1b70*/  SYNCS.PHASECHK.TRANS64.TRYWAIT P0, [UR5+0x30], R0 ;  /* 0x00003000ff0075a7 */ /* 0x000ee40008001105 */
[----:B---3--:R-:W-:Y:S05]  /*1b80*/  @!P0 BRA `(.L_x_33) ;  /* 0x0000003800048947 */ /* 0x008fea0003800000 */
.L_x_80:
[----:B------:R-:W-:-:S13]  /*1b90*/  ELECT P0, URZ, PT ;  /* 0x0000000000ff782f */ /* 0x000fda0003800000 */
[----:B--2---:R-:W-:-:S04]  /*1ba0*/  @P0 MOV R0, 0x8800 ;  /* 0x0000880000000802 */ /* 0x004fc80000000f00 */
[----:B------:R3:W-:Y:S03]  /*1bb0*/  @P0 SYNCS.ARRIVE.TRANS64 RZ, [UR5], R0 ;  /* 0x00000000ffff09a7 */ /* 0x0007e60008000005 */
.L_x_25:
[----:B------:R-:W-:-:S13]  /*1bc0*/  ISETP.NE.AND P0, PT, R76, 0x4, PT ;  /* 0x000000044c00780c */ /* 0x000fda0003f05270 */
[----:B------:R-:W-:Y:S05]  /*1bd0*/  @P0 BRA `(.L_x_34) ;  /* 0x0000000800f80947 */ /* 0x000fea0003800000 */
[----:B------:R-:W4:Y:S08]  /*1be0*/  S2UR UR12, SR_CgaCtaId ;  /* 0x00000000000c79c3 */ /* 0x000f300000008800 */
[----:B------:R-:W-:Y:S06]  /*1bf0*/  BAR.SYNC.DEFER_BLOCKING 0x3, 0xa0 ;  /* 0x00c2800000007b1d */ /* 0x000fec0000010000 */
[----:B------:R-:W-:-:S02]  /*1c00*/  UMOV UR4, 0x400 ;  /* 0x0000040000047882 */ /* 0x000fc40000000000 */
[----:B----4-:R-:W-:-:S09]  /*1c10*/  ULEA UR12, UR12, UR4, 0x18 ;  /* 0x000000040c0c7291 */ /* 0x010fd2000f8ec0ff */
[----:B------:R-:W4:Y:S01]  /*1c20*/  LDS R2, [UR12+0xa8] ;  /* 0x0000a80cff027984 */ /* 0x000f220008000800 */
[----:B------:R-:W5:Y:S02]  /*1c30*/  SYNCS.PHASECHK.TRANS64.TRYWAIT P0, [UR12+0x80], RZ ;  /* 0x000080ffff0075a7 */ /* 0x000f64000800110c */
[----:B----45:R-:W-:Y:S05]  /*1c40*/  @!P0 BRA `(.L_x_35) ;  /* 0x0000003400f48947 */ /* 0x030fea0003800000 */
.L_x_82:
[----:B--2---:R-:W2:Y:S01]  /*1c50*/  LDS R3, [UR12+0x3841c] ;  /* 0x03841c0cff037984 */ /* 0x004ea20008000800 */
[----:B---3--:R-:W-:Y:S01]  /*1c60*/  IMAD.MOV.U32 R0, RZ, RZ, 0x1 ;  /* 0x00000001ff007424 */ /* 0x008fe200078e00ff */
[----:B------:R-:W-:Y:S01]  /*1c70*/  R2UR UR36, R2 ;  /* 0x00000000022472ca */ /* 0x000fe200000e0000 */
[----:B------:R-:W-:Y:S01]  /*1c80*/  HFMA2 R2, -RZ, RZ, 0, 5.9604644775390625e-08 ;  /* 0x00000001ff027431 */ /* 0x000fe200000001ff */
[----:B------:R3:W-:Y:S06]  /*1c90*/  MEMBAR.ALL.CTA ;  /* 0x0000000000007992 */ /* 0x0007ec0000008000 */
[----:B---3--:R-:W3:Y:S01]  /*1ca0*/  FENCE.VIEW.ASYNC.S ;  /* 0x00000000000073c6 */ /* 0x008ee20000000000 */
[----:B------:R-:W-:Y:S01]  /*1cb0*/  IMAD.MOV.U32 R7, RZ, RZ, 0x1 ;  /* 0x00000001ff077424 */ /* 0x000fe200078e00ff */
[----:B---3--:R3:W-:Y:S01]  /*1cc0*/  SYNCS.ARRIVE.TRANS64.ART0 RZ, [UR12+0x90], R0 ;  /* 0x00009000ffff79a7 */ /* 0x0087e2000850000c */
[----:B--2---:R-:W-:-:S13]  /*1cd0*/  ISETP.NE.AND P0, PT, R3, 0x1, PT ;  /* 0x000000010300780c */ /* 0x004fda0003f05270 */
[----:B---3--:R-:W-:Y:S05]  /*1ce0*/  @P0 BRA `(.L_x_36) ;  /* 0x00000008008c0947 */ /* 0x008fea0003800000 */
[----:B------:R-:W-:Y:S01]  /*1cf0*/  UIADD3 UR10, UPT, UPT, UR36, 0x100, URZ ;  /* 0x00000100240a7890 */ /* 0x000fe2000fffe0ff */
[----:B------:R-:W-:Y:S01]  /*1d00*/  MOV R6, 0x1 ;  /* 0x0000000100067802 */ /* 0x000fe20000000f00 */
[----:B------:R-:W-:Y:S01]  /*1d10*/  UIADD3 UR8, UPT, UPT, UR36, 0x104, URZ ;  /* 0x0000010424087890 */ /* 0x000fe2000fffe0ff */
[----:B------:R-:W-:Y:S01]  /*1d20*/  MOV R5, RZ ;  /* 0x000000ff00057202 */ /* 0x000fe20000000f00 */
[----:B------:R-:W-:Y:S01]  /*1d30*/  UIADD3 UR6, UPT, UPT, UR36, -0x7fffff00, URZ ;  /* 0x8000010024067890 */ /* 0x000fe2000fffe0ff */
[----:B------:R-:W-:Y:S01]  /*1d40*/  MOV R7, 0x1 ;  /* 0x0000000100077802 */ /* 0x000fe20000000f00 */
[----:B------:R-:W-:Y:S02]  /*1d50*/  UIADD3 UR4, UPT, UPT, UR36, -0x7ffffefc, URZ ;  /* 0x8000010424047890 */ /* 0x000fe4000fffe0ff */
[----:B------:R-:W-:Y:S01]  /*1d60*/  UIADD3 UR13, UPT, UPT, UR12, 0x5400, URZ ;  /* 0x000054000c0d7890 */ /* 0x000fe2000fffe0ff */
[----:B------:R-:W-:Y:S01]  /*1d70*/  UMOV UR31, 0x8a02480 ;  /* 0x08a02480001f7882 */ /* 0x000fe20000000000 */
[----:B------:R-:W-:-:S02]  /*1d80*/  UIADD3 UR11, UPT, UPT, UR36, 0x110, URZ ;  /* 0x00000110240b7890 */ /* 0x000fc4000fffe0ff */
[----:B------:R-:W-:Y:S02]  /*1d90*/  UIADD3 UR9, UPT, UPT, UR36, 0x114, URZ ;  /* 0x0000011424097890 */ /* 0x000fe4000fffe0ff */
[----:B------:R-:W-:Y:S02]  /*1da0*/  UIADD3 UR7, UPT, UPT, UR36, -0x7ffffef0, URZ ;  /* 0x8000011024077890 */ /* 0x000fe4000fffe0ff */
[----:B------:R-:W-:Y:S02]  /*1db0*/  UIADD3 UR5, UPT, UPT, UR36, -0x7ffffeec, URZ ;  /* 0x8000011424057890 */ /* 0x000fe4000fffe0ff */
[----:B------:R-:W-:Y:S02]  /*1dc0*/  USHF.R.U32.HI UR30, URZ, 0x1, UR10 ;  /* 0x00000001ff1e7899 */ /* 0x000fe4000801160a */
[----:B------:R-:W-:Y:S02]  /*1dd0*/  USHF.R.U32.HI UR27, URZ, 0x1, UR6 ;  /* 0x00000001ff1b7899 */ /* 0x000fe40008011606 */
[----:B------:R-:W-:-:S02]  /*1de0*/  USHF.R.U32.HI UR18, URZ, 0x1, UR8 ;  /* 0x00000001ff127899 */ /* 0x000fc40008011608 */
[----:B------:R-:W-:Y:S02]  /*1df0*/  USHF.R.U32.HI UR16, URZ, 0x1, UR4 ;  /* 0x00000001ff107899 */ /* 0x000fe40008011604 */
[----:B------:R-:W-:Y:S02]  /*1e00*/  UIADD3 UR19, UPT, UPT, UR12, 0x36c00, URZ ;  /* 0x00036c000c137890 */ /* 0x000fe4000fffe0ff */
[----:B------:R-:W-:Y:S02]  /*1e10*/  UIADD3 UR20, UPT, UPT, UR12, 0x35400, URZ ;  /* 0x000354000c147890 */ /* 0x000fe4000fffe0ff */
[----:B------:R-:W-:Y:S02]  /*1e20*/  UIADD3 UR24, UPT, UPT, UR12, 0x1d400, URZ ;  /* 0x0001d4000c187890 */ /* 0x000fe4000fffe0ff */
[----:B------:R-:W-:Y:S02]  /*1e30*/  ULOP3.LUT UR28, UR21, 0x3, URZ, 0xfc, !UPT ;  /* 0x00000003151c7892 */ /* 0x000fe4000f8efcff */
[----:B------:R-:W-:-:S02]  /*1e40*/  USEL UR38, URZ, 0x4000, UP6 ;  /* 0x00004000ff267887 */ /* 0x000fc4000b000000 */
[----:B------:R-:W-:Y:S02]  /*1e50*/  ULOP3.LUT UR26, UR21, 0xffff, URZ, 0xc0, !UPT ;  /* 0x0000ffff151a7892 */ /* 0x000fe4000f8ec0ff */
[----:B------:R-:W-:Y:S02]  /*1e60*/  USEL UR31, UR31, 0x8a00480, !UP5 ;  /* 0x08a004801f1f7887 */ /* 0x000fe4000e800000 */
[----:B------:R-:W-:Y:S02]  /*1e70*/  USHF.R.U32.HI UR21, URZ, 0x4, UR13 ;  /* 0x00000004ff157899 */ /* 0x000fe4000801160d */
[----:B------:R-:W-:Y:S02]  /*1e80*/  USHF.R.U32.HI UR29, URZ, 0x1a, UR11 ;  /* 0x0000001aff1d7899 */ /* 0x000fe4000801160b */
[----:B------:R-:W-:Y:S02]  /*1e90*/  USHF.R.U32.HI UR25, URZ, 0x1a, UR7 ;  /* 0x0000001aff197899 */ /* 0x000fe40008011607 */
[----:B------:R-:W-:-:S02]  /*1ea0*/  USHF.R.U32.HI UR17, URZ, 0x1a, UR9 ;  /* 0x0000001aff117899 */ /* 0x000fc40008011609 */
[----:B------:R-:W-:Y:S02]  /*1eb0*/  USHF.R.U32.HI UR13, URZ, 0x1a, UR5 ;  /* 0x0000001aff0d7899 */ /* 0x000fe40008011605 */
[----:B------:R-:W-:Y:S02]  /*1ec0*/  ULOP3.LUT UR30, UR30, 0x60000000, URZ, 0xc0, !UPT ;  /* 0x600000001e1e7892 */ /* 0x000fe4000f8ec0ff */
[----:B------:R-:W-:Y:S02]  /*1ed0*/  ULOP3.LUT UR27, UR27, 0x60000000, URZ, 0xc0, !UPT ;  /* 0x600000001b1b7892 */ /* 0x000fe4000f8ec0ff */
[----:B------:R-:W-:Y:S02]  /*1ee0*/  ULOP3.LUT UR18, UR18, 0x60000000, URZ, 0xc0, !UPT ;  /* 0x6000000012127892 */ /* 0x000fe4000f8ec0ff */
[----:B------:R-:W-:Y:S02]  /*1ef0*/  ULOP3.LUT UR16, UR16, 0x60000000, URZ, 0xc0, !UPT ;  /* 0x6000000010107892 */ /* 0x000fe4000f8ec0ff */
[----:B------:R-:W-:-:S02]  /*1f00*/  USHF.R.U32.HI UR19, URZ, 0x4, UR19 ;  /* 0x00000004ff137899 */ /* 0x000fc40008011613 */
[----:B------:R-:W-:Y:S02]  /*1f10*/  USHF.R.U32.HI UR20, URZ, 0x4, UR20 ;  /* 0x00000004ff147899 */ /* 0x000fe40008011614 */
[----:B------:R-:W-:Y:S02]  /*1f20*/  USHF.R.U32.HI UR24, URZ, 0x4, UR24 ;  /* 0x00000004ff187899 */ /* 0x000fe40008011618 */
[----:B------:R-:W-:Y:S02]  /*1f30*/  UIADD3 UR38, UPT, UPT, UR38, UR31, URZ ;  /* 0x0000001f26267290 */ /* 0x000fe4000fffe0ff */
[----:B------:R-:W-:Y:S02]  /*1f40*/  ULOP3.LUT UR29, UR30, 0x30, UR29, 0xf8, !UPT ;  /* 0x000000301e1d7892 */ /* 0x000fe4000f8ef81d */
[----:B------:R-:W-:Y:S02]  /*1f50*/  ULOP3.LUT UR25, UR27, 0x30, UR25, 0xf8, !UPT ;  /* 0x000000301b197892 */ /* 0x000fe4000f8ef819 */
[----:B------:R-:W-:-:S02]  /*1f60*/  ULOP3.LUT UR17, UR18, 0x30, UR17, 0xf8, !UPT ;  /* 0x0000003012117892 */ /* 0x000fc4000f8ef811 */
[----:B------:R-:W-:Y:S02]  /*1f70*/  ULOP3.LUT UR13, UR16, 0x30, UR13, 0xf8, !UPT ;  /* 0x00000030100d7892 */ /* 0x000fe4000f8ef80d */
[----:B------:R-:W-:Y:S02]  /*1f80*/  ULOP3.LUT UR19, UR19, 0x3fc0, URZ, 0xc0, !UPT ;  /* 0x00003fc013137892 */ /* 0x000fe4000f8ec0ff */
[----:B------:R-:W-:Y:S02]  /*1f90*/  ULOP3.LUT UR20, UR20, 0x3fc0, URZ, 0xc0, !UPT ;  /* 0x00003fc014147892 */ /* 0x000fe4000f8ec0ff */
[----:B------:R-:W-:Y:S02]  /*1fa0*/  ULOP3.LUT UR21, UR21, 0x3fc0, URZ, 0xc0, !UPT ;  /* 0x00003fc015157892 */ /* 0x000fe4000f8ec0ff */
[----:B------:R-:W-:Y:S02]  /*1fb0*/  ULOP3.LUT UR24, UR24, 0x3fc0, URZ, 0xc0, !UPT ;  /* 0x00003fc018187892 */ /* 0x000fe4000f8ec0ff */
[----:B------:R-:W-:-:S02]  /*1fc0*/  ULOP3.LUT UR51, UR29, UR38, URZ, 0xfc, !UPT ;  /* 0x000000261d337292 */ /* 0x000fc4000f8efcff */
[----:B------:R-:W-:Y:S02]  /*1fd0*/  ULOP3.LUT UR45, UR25, UR38, URZ, 0xfc, !UPT ;  /* 0x00000026192d7292 */ /* 0x000fe4000f8efcff */
[----:B------:R-:W-:Y:S02]  /*1fe0*/  ULOP3.LUT UR41, UR17, UR38, URZ, 0xfc, !UPT ;  /* 0x0000002611297292 */ /* 0x000fe4000f8efcff */
[----:B------:R-:W-:Y:S02]  /*1ff0*/  ULOP3.LUT UR39, UR13, UR38, URZ, 0xfc, !UPT ;  /* 0x000000260d277292 */ /* 0x000fe4000f8efcff */
[----:B------:R-:W-:Y:S02]  /*2000*/  ULOP3.LUT UR28, UR28, 0xffff, URZ, 0xc0, !UPT ;  /* 0x0000ffff1c1c7892 */ /* 0x000fe4000f8ec0ff */
[----:B------:R-:W-:Y:S02]  /*2010*/  ULOP3.LUT UR19, UR19, 0x10000, URZ, 0xfc, !UPT ;  /* 0x0001000013137892 */ /* 0x000fe4000f8efcff */
[----:B------:R-:W-:-:S02]  /*2020*/  ULOP3.LUT UR20, UR20, 0x10000, URZ, 0xfc, !UPT ;  /* 0x0001000014147892 */ /* 0x000fc4000f8efcff */
[----:B------:R-:W-:Y:S02]  /*2030*/  ULOP3.LUT UR21, UR21, 0x10000, URZ, 0xfc, !UPT ;  /* 0x0001000015157892 */ /* 0x000fe4000f8efcff */
[----:B------:R-:W-:Y:S01]  /*2040*/  ULOP3.LUT UR24, UR24, 0x10000, URZ, 0xfc, !UPT ;  /* 0x0001000018187892 */ /* 0x000fe2000f8efcff */
[----:B------:R-:W-:Y:S01]  /*2050*/  UMOV UR35, URZ ;  /* 0x000000ff00237c82 */ /* 0x000fe20008000000 */
[----:B------:R-:W-:Y:S01]  /*2060*/  UMOV UR34, URZ ;  /* 0x000000ff00227c82 */ /* 0x000fe20008000000 */
[----:B------:R-:W-:Y:S01]  /*2070*/  UMOV UR33, URZ ;  /* 0x000000ff00217c82 */ /* 0x000fe20008000000 */
[----:B------:R-:W-:Y:S01]  /*2080*/  UMOV UR50, URZ ;  /* 0x000000ff00327c82 */ /* 0x000fe20008000000 */
[----:B------:R-:W-:Y:S01]  /*2090*/  UMOV UR44, URZ ;  /* 0x000000ff002c7c82 */ /* 0x000fe20008000000 */
[----:B------:R-:W-:Y:S01]  /*20a0*/  UMOV UR40, URZ ;  /* 0x000000ff00287c82 */ /* 0x000fe20008000000 */
[----:B------:R-:W-:-:S05]  /*20b0*/  UMOV UR38, URZ ;  /* 0x000000ff00267c82 */ /* 0x000fca0008000000 */
.L_x_43:
[----:B------:R-:W-:Y:S01]  /*20c0*/  USHF.L.U32 UR13, UR34, 0x1f, URZ ;  /* 0x0000001f220d7899 */ /* 0x000fe200080006ff */
[----:B--2---:R-:W-:Y:S01]  /*20d0*/  SHF.L.U32 R3, R7, 0x1f, RZ ;  /* 0x0000001f07037819 */ /* 0x004fe200000006ff */
[----:B------:R-:W-:Y:S02]  /*20e0*/  ULEA UR16, UR33, UR12, 0x3 ;  /* 0x0000000c21107291 */ /* 0x000fe4000f8e18ff */
[----:B------:R-:W-:Y:S02]  /*20f0*/  ULEA UR18, UR35, UR12, 0x3 ;  /* 0x0000000c23127291 */ /* 0x000fe4000f8e18ff */
[----:B------:R-:W-:Y:S01]  /*2100*/  MOV R2, UR13 ;  /* 0x0000000d00027c02 */ /* 0x000fe20008000f00 */
[----:B------:R-:W-:Y:S02]  /*2110*/  ULEA UR17, UR35, UR36, 0x7 ;  /* 0x0000002423117291 */ /* 0x000fe4000f8e38ff */
[----:B------:R-:W-:Y:S02]  /*2120*/  UPLOP3.LUT UP2, UPT, UPT, UPT, UPT, 0x40, 0x4 ;  /* 0x000000000004789c */ /* 0x000fe40003f4e870 */
[----:B------:R2:W3:Y:S02]  /*2130*/  SYNCS.PHASECHK.TRANS64.TRYWAIT P1, [UR16], R2 ;  /* 0x00000002ff0075a7 */ /* 0x0004e40008021110 */
[----:B------:R-:W4:Y:S02]  /*2140*/  SYNCS.PHASECHK.TRANS64.TRYWAIT P0, [UR18+0x70], R3 ;  /* 0x00007003ff0075a7 */ /* 0x000f240008001112 */
[----:B--234-:R-:W-:Y:S05]  /*2150*/  @P0 BRA `(.L_x_37) ;  /* 0x0000000000080947 */ /* 0x01cfea0003800000 */
[----:B------:R-:W2:Y:S02]  /*2160*/  SYNCS.PHASECHK.TRANS64.TRYWAIT P0, [UR18+0x70], R3 ;  /* 0x00007003ff0075a7 */ /* 0x000ea40008001112 */
[----:B--2---:R-:W-:Y:S05]  /*2170*/  @!P0 BRA `(.L_x_38) ;  /* 0x0000003000c08947 */ /* 0x004fea0003800000 */
.L_x_37:
[----:B------:R-:W-:-:S05]  /*2180*/  UMOV UR31, URZ ;  /* 0x000000ff001f7c82 */ /* 0x000fca0008000000 */
.L_x_41:
[----:B------:R-:W-:Y:S02]  /*2190*/  USHF.L.U32 UR32, UR33, 0xa, URZ ;  /* 0x0000000a21207899 */ /* 0x000fe400080006ff */
[----:B------:R-:W-:Y:S02]  /*21a0*/  UIADD3 UR25, UPT, UPT, UR33, 0x1, URZ ;  /* 0x0000000121197890 */ /* 0x000fe4000fffe0ff */
[----:B------:R-:W-:Y:S02]  /*21b0*/  UISETP.GT.U32.AND UP0, UPT, UR31, 0xe, UPT ;  /* 0x0000000e1f00788c */ /* 0x000fe4000bf04070 */
[----:B------:R-:W-:Y:S02]  /*21c0*/  UIADD3 UR16, UPT, UPT, UR32, 0x6, URZ ;  /* 0x0000000620107890 */ /* 0x000fe4000fffe0ff */
[----:B---3--:R-:W-:Y:S02]  /*21d0*/  ULEA UR62, UR33, UR20, 0x6 ;  /* 0x00000014213e7291 */ /* 0x008fe4000f8e30ff */
[----:B------:R-:W-:Y:S01]  /*21e0*/  ULEA UR58, UR33, UR19, 0x6 ;  /* 0x00000013213a7291 */ /* 0x000fe2000f8e30ff */
[----:B------:R-:W-:Y:S01]  /*21f0*/  PLOP3.LUT P0, PT, PT, PT, UP0, 0x80, 0x8 ;  /* 0x000000000008781c */ /* 0x000fe20003f0f008 */
[----:B------:R-:W-:Y:S02]  /*2200*/  ULEA UR13, UR33, UR12, 0x3 ;  /* 0x0000000c210d7291 */ /* 0x000fe4000f8e18ff */
[----:B------:R-:W-:Y:S02]  /*2210*/  UISETP.NE.AND UP1, UPT, UR25, 0x6, UPT ;  /* 0x000000061900788c */ /* 0x000fe4000bf25270 */
[----:B------:R-:W-:Y:S02]  /*2220*/  UIADD3 UR54, UPT, UPT, UR32, UR24, URZ ;  /* 0x0000001820367290 */ /* 0x000fe4000fffe0ff */
[----:B------:R-:W-:Y:S02]  /*2230*/  UIADD3 UR52, UPT, UPT, UR32, UR21, URZ ;  /* 0x0000001520347290 */ /* 0x000fe4000fffe0ff */
[----:B------:R-:W-:Y:S02]  /*2240*/  UIADD3 UR48, UPT, UPT, UR24, 0x2, UR32 ;  /* 0x0000000218307890 */ /* 0x000fe4000fffe020 */
[----:B------:R-:W-:Y:S02]  /*2250*/  UIADD3 UR46, UPT, UPT, UR21, 0x2, UR32 ;  /* 0x00000002152e7890 */ /* 0x000fe4000fffe020 */
[----:B------:R-:W-:Y:S02]  /*2260*/  UIADD3 UR42, UPT, UPT, UR24, 0x4, UR32 ;  /* 0x00000004182a7890 */ /* 0x000fe4000fffe020 */
[----:B------:R-:W-:Y:S02]  /*2270*/  UIADD3 UR30, UPT, UPT, UR16, UR24, URZ ;  /* 0x00000018101e7290 */ /* 0x000fe4000fffe0ff */
[----:B------:R-:W-:Y:S02]  /*2280*/  UIADD3 UR60, UPT, UPT, UR62, 0x20, URZ ;  /* 0x000000203e3c7890 */ /* 0x000fe4000fffe0ff */
[----:B------:R-:W-:Y:S02]  /*2290*/  UIADD3 UR56, UPT, UPT, UR58, 0x20, URZ ;  /* 0x000000203a387890 */ /* 0x000fe4000fffe0ff */
[----:B------:R-:W-:Y:S02]  /*22a0*/  UIADD3 UR32, UPT, UPT, UR21, 0x4, UR32 ;  /* 0x0000000415207890 */ /* 0x000fe4000fffe020 */
[----:B------:R-:W-:Y:S02]  /*22b0*/  UIADD3 UR29, UPT, UPT, UR13, 0x30, URZ ;  /* 0x000000300d1d7890 */ /* 0x000fe4000fffe0ff */
[----:B------:R-:W-:Y:S02]  /*22c0*/  USEL UR27, URZ, 0x1, UP1 ;  /* 0x00000001ff1b7887 */ /* 0x000fe40008800000 */
[----:B------:R-:W-:Y:S02]  /*22d0*/  UIADD3 UR16, UPT, UPT, UR16, UR21, URZ ;  /* 0x0000001510107290 */ /* 0x000fe4000fffe0ff */
[----:B------:R-:W-:Y:S01]  /*22e0*/  USEL UR33, UR25, URZ, UP1 ;  /* 0x000000ff19217287 */ /* 0x000fe20008800000 */
[----:B------:R-:W-:Y:S01]  /*22f0*/  UMOV UR63, 0x4008 ;  /* 0x00004008003f7882 */ /* 0x000fe20000000000 */
        /* <DEDUP_REMOVED lines=8> */
[----:B----4-:R-:W-:Y:S05]  /*2380*/  @P1 BRA `(.L_x_39) ;  /* 0x0000000000101947 */ /* 0x010fea0003800000 */
[----:B------:R-:W-:Y:S06]  /*2390*/  USHF.L.U32 UR25, UR34, 0x1f, URZ ;  /* 0x0000001f22197899 */ /* 0x000fec00080006ff */
[----:B--2---:R-:W-:Y:S04]  /*23a0*/  MOV R2, UR25 ;  /* 0x0000001900027c02 */ /* 0x004fe80008000f00 */
[----:B------:R-:W2:Y:S02]  /*23b0*/  SYNCS.PHASECHK.TRANS64.TRYWAIT P1, [UR13], R2 ;  /* 0x00000002ff0075a7 */ /* 0x000ea4000802110d */
[----:B--2---:R-:W-:Y:S05]  /*23c0*/  @!P1 BRA `(.L_x_40) ;  /* 0x00000030004c9947 */ /* 0x004fea0003800000 */
.L_x_39:
[----:B------:R-:W-:Y:S01]  /*23d0*/  ULOP3.LUT UR34, UR34, UR27, URZ, 0x3c, !UPT ;  /* 0x0000001b22227292 */ /* 0x000fe2000f8e3cff */
[----:B------:R-:W-:Y:S01]  /*23e0*/  PLOP3.LUT P1, PT, PT, PT, PT, 0x80, 0x8 ;  /* 0x000000000008781c */ /* 0x000fe20003f2f070 */
[----:B------:R-:W-:Y:S01]  /*23f0*/  UIADD3 UR31, UPT, UPT, UR31, 0x1, URZ ;  /* 0x000000011f1f7890 */ /* 0x000fe2000fffe0ff */
[----:B------:R3:W-:Y:S01]  /*2400*/  UTCCP.T.S.4x32dp128bit tmem[UR36+0x100], gdesc[UR62] ;  /* 0x0001003e240079e7 */ /* 0x0007e20009100000 */
[----:B------:R-:W-:Y:S01]  /*2410*/  UMOV UR68, UR16 ;  /* 0x0000001000447c82 */ /* 0x000fe20008000000 */
[----:B------:R-:W-:Y:S01]  /*2420*/  @!UP0 USHF.L.U32 UR13, UR34, 0x1f, URZ ;  /* 0x0000001f220d8899 */ /* 0x000fe200080006ff */
[----:B------:R3:W-:Y:S01]  /*2430*/  UTCCP.T.S.4x32dp128bit tmem[UR36+0x104], gdesc[UR60] ;  /* 0x0001043c240079e7 */ /* 0x0007e20009100000 */
[----:B------:R-:W-:Y:S01]  /*2440*/  @!UP0 ULEA UR16, UR33, UR12, 0x3 ;  /* 0x0000000c21108291 */ /* 0x000fe2000f8e18ff */
[----:B------:R3:W-:Y:S01]  /*2450*/  UTCCP.T.S.4x32dp128bit tmem[UR36+0x110], gdesc[UR58] ;  /* 0x0001103a240079e7 */ /* 0x0007e20009100000 */
[----:B------:R3:W-:Y:S01]  /*2460*/  UTCCP.T.S.4x32dp128bit tmem[UR36+0x114], gdesc[UR56] ;  /* 0x00011438240079e7 */ /* 0x0007e20009100000 */
[----:B------:R3:W-:Y:S01]  /*2470*/  UTCOMMA gdesc[UR52], gdesc[UR54], tmem[UR17], tmem[UR50], idesc[UR51], tmem[UR10], UP2 ;  /* 0xc00a3236340075ea */ /* 0x0007e20009000011 */
[----:B------:R-:W-:Y:S01]  /*2480*/  UMOV UR64, UR32 ;  /* 0x0000002000407c82 */ /* 0x000fe20008000000 */
[----:B------:R-:W-:Y:S01]  /*2490*/  UMOV UR65, 0x40004040 ;  /* 0x4000404000417882 */ /* 0x000fe20000000000 */
[----:B--2---:R-:W-:Y:S01]  /*24a0*/  MOV R2, UR13 ;  /* 0x0000000d00027c02 */ /* 0x004fe20008000f00 */
[----:B------:R3:W-:Y:S01]  /*24b0*/  UTCOMMA gdesc[UR46], gdesc[UR48], tmem[UR17], tmem[UR44], idesc[UR45], tmem[UR6], UPT ;  /* 0xc0062c302e0075ea */ /* 0x0007e2000b800011 */
[----:B------:R-:W-:Y:S01]  /*24c0*/  UMOV UR66, UR30 ;  /* 0x0000001e00427c82 */ /* 0x000fe20008000000 */
[----:B------:R-:W-:Y:S01]  /*24d0*/  UMOV UR67, 0x40004040 ;  /* 0x4000404000437882 */ /* 0x000fe20000000000 */
[----:B------:R-:W-:Y:S01]  /*24e0*/  UMOV UR69, 0x40004040 ;  /* 0x4000404000457882 */ /* 0x000fe20000000000 */
[----:B------:R3:W-:Y:S01]  /*24f0*/  UTCOMMA gdesc[UR64], gdesc[UR42], tmem[UR17], tmem[UR40], idesc[UR41], tmem[UR8], UPT ;  /* 0xc008282a400075ea */ /* 0x0007e2000b800011 */
[----:B------:R3:W-:Y:S01]  /*2500*/  UTCOMMA gdesc[UR68], gdesc[UR66], tmem[UR17], tmem[UR38], idesc[UR39], tmem[UR4], UPT ;  /* 0xc0042642440075ea */ /* 0x0007e2000b800011 */
[----:B------:R3:W-:Y:S01]  /*2510*/  UTCBAR.MULTICAST [UR29], URZ, UR28 ;  /* 0x000000ff1d0073e9 */ /* 0x0007e2000800081c */
[----:B------:R3:W4:Y:S01]  /*2520*/  @!P0 SYNCS.PHASECHK.TRANS64.TRYWAIT P1, [UR16], R2 ;  /* 0x00000002ff0085a7 */ /* 0x0007220008021110 */
[----:B------:R-:W-:Y:S02]  /*2530*/  UISETP.NE.AND UP0, UPT, UR31, 0x10, UPT ;  /* 0x000000101f00788c */ /* 0x000fe4000bf05270 */
[----:B------:R-:W-:Y:S07]  /*2540*/  UPLOP3.LUT UP2, UPT, UPT, UPT, UPT, 0x80, 0x8 ;  /* 0x000000000008789c */ /* 0x000fee0003f4f070 */
[----:B------:R-:W-:Y:S05]  /*2550*/  BRA.U UP0, `(.L_x_41) ;  /* 0xfffffffd000c7547 */ /* 0x000fea000b83ffff */
[----:B------:R-:W-:Y:S01]  /*2560*/  UIADD3 UR35, UPT, UPT, UR35, 0x1, URZ ;  /* 0x0000000123237890 */ /* 0x000fe2000fffe0ff */
[----:B------:R-:W-:Y:S01]  /*2570*/  LEA R3, R6, UR12, 0x3 ;  /* 0x0000000c06037c11 */ /* 0x000fe2000f8e18ff */
[----:B------:R-:W-:Y:S01]  /*2580*/  UIADD3 UR18, UPT, UPT, UR18, 0x60, URZ ;  /* 0x0000006012127890 */ /* 0x000fe2000fffe0ff */
[----:B---3--:R-:W-:Y:S01]  /*2590*/  IMAD.U32 R2, R5, -0x80000000, RZ ;  /* 0x8000000005027824 */ /* 0x008fe200078e00ff */
[----:B------:R-:W-:-:S04]  /*25a0*/  UISETP.NE.AND UP0, UPT, UR35, 0x2, UPT ;  /* 0x000000022300788c */ /* 0x000fc8000bf05270 */
[----:B------:R-:W-:Y:S02]  /*25b0*/  USEL UR13, URZ, 0x1, UP0 ;  /* 0x00000001ff0d7887 */ /* 0x000fe40008000000 */
[----:B------:R-:W-:Y:S01]  /*25c0*/  USEL UR35, UR35, URZ, UP0 ;  /* 0x000000ff23237287 */ /* 0x000fe20008000000 */
[----:B------:R2:W-:Y:S03]  /*25d0*/  UTCBAR.MULTICAST [UR18], URZ, UR26 ;  /* 0x000000ff120073e9 */ /* 0x0005e6000800081a */
[----:B------:R-:W-:Y:S01]  /*25e0*/  ULEA UR16, UR35, UR12, 0x3 ;  /* 0x0000000c23107291 */ /* 0x000fe2000f8e18ff */
[----:B------:R-:W-:-:S05]  /*25f0*/  LOP3.LUT R7, R7, UR13, RZ, 0x3c, !PT ;  /* 0x0000000d07077c12 */ /* 0x000fca000f8e3cff */
[----:B------:R-:W-:-:S04]  /*2600*/  IMAD.U32 R4, R7, -0x80000000, RZ ;  /* 0x8000000007047824 */ /* 0x000fc800078e00ff */
[----:B------:R2:W-:Y:S01]  /*2610*/  SYNCS.PHASECHK.TRANS64.TRYWAIT PT, [UR16+0x70], R4 ;  /* 0x00007004ff0075a7 */ /* 0x0005e200080e1110 */
[----:B------:R-:W3:Y:S02]  /*2620*/  SYNCS.PHASECHK.TRANS64.TRYWAIT P0, [R3+URZ+0x80], R2 ;  /* 0x00008002030075a7 */ /* 0x000ee400080011ff */
[----:B--23--:R-:W-:Y:S05]  /*2630*/  @!P0 BRA `(.L_x_42) ;  /* 0x0000002c00d08947 */ /* 0x00cfea0003800000 */
.L_x_86:
[C---:B------:R-:W-:Y:S01]  /*2640*/  LEA R2, R6.reuse, UR12, 0x4 ;  /* 0x0000000c06027c11 */ /* 0x040fe2000f8e20ff */
[----:B------:R-:W-:-:S05]  /*2650*/  VIADD R6, R6, 0x1 ;  /* 0x0000000106067836 */ /* 0x000fca0000000000 */
[----:B------:R-:W3:Y:S01]  /*2660*/  LDS R2, [R2+0x3841c] ;  /* 0x03841c0002027984 */ /* 0x000ee20000000800 */
[C---:B----4-:R-:W-:Y:S01]  /*2670*/  ISETP.NE.AND P1, PT, R6.reuse, 0x2, PT ;  /* 0x000000020600780c */ /* 0x050fe20003f25270 */
[----:B------:R4:W-:Y:S06]  /*2680*/  MEMBAR.ALL.CTA ;  /* 0x0000000000007992 */ /* 0x0009ec0000008000 */
[----:B----4-:R-:W4:Y:S01]  /*2690*/  FENCE.VIEW.ASYNC.S ;  /* 0x00000000000073c6 */ /* 0x010f220000000000 */
[----:B------:R-:W-:Y:S02]  /*26a0*/  SEL R4, RZ, 0x1, P1 ;  /* 0x00000001ff047807 */ /* 0x000fe40000800000 */
[----:B------:R-:W-:-:S02]  /*26b0*/  SEL R6, R6, RZ, P1 ;  /* 0x000000ff06067207 */ /* 0x000fc40000800000 */
[----:B------:R-:W-:Y:S01]  /*26c0*/  LOP3.LUT R5, R5, R4, RZ, 0x3c, !PT ;  /* 0x0000000405057212 */ /* 0x000fe200078e3cff */
[----:B----4-:R4:W-:Y:S01]  /*26d0*/  SYNCS.ARRIVE.TRANS64.ART0 RZ, [R3+URZ+0x90], R0 ;  /* 0x0000900003ff79a7 */ /* 0x0109e200085000ff */
[----:B---3--:R-:W-:-:S13]  /*26e0*/  ISETP.NE.AND P0, PT, R2, 0x1, PT ;  /* 0x000000010200780c */ /* 0x008fda0003f05270 */
[----:B----4-:R-:W-:Y:S05]  /*26f0*/  @!P0 BRA `(.L_x_43) ;  /* 0xfffffff800708947 */ /* 0x010fea000383ffff */
[----:B------:R-:W-:-:S06]  /*2700*/  UIADD3 UR35, UPT, UPT, UR35, 0x1, URZ ;  /* 0x0000000123237890 */ /* 0x000fcc000fffe0ff */
[----:B------:R-:W-:Y:S02]  /*2710*/  MOV R2, UR35 ;  /* 0x0000002300027c02 */ /* 0x000fe40008000f00 */
.L_x_36:
[----:B------:R-:W-:-:S09]  /*2720*/  UISETP.NE.AND UP0, UPT, UR15, URZ, UPT ;  /* 0x000000ff0f00728c */ /* 0x000fd2000bf05270 */
[----:B------:R-:W-:Y:S05]  /*2730*/  BRA.U UP0, `(.L_x_34) ;  /* 0x0000000100207547 */ /* 0x000fea000b800000 */
[----:B------:R-:W-:-:S04]  /*2740*/  ISETP.NE.AND P0, PT, R2, 0x2, PT ;  /* 0x000000020200780c */ /* 0x000fc80003f05270 */
[----:B------:R-:W-:Y:S02]  /*2750*/  SEL R0, RZ, 0x1, P0 ;  /* 0x00000001ff007807 */ /* 0x000fe40000000000 */
[----:B------:R-:W-:Y:S02]  /*2760*/  SEL R2, R2, RZ, P0 ;  /* 0x000000ff02027207 */ /* 0x000fe40000000000 */
[----:B------:R-:W-:Y:S02]  /*2770*/  LOP3.LUT R0, R7, R0, RZ, 0x3c, !PT ;  /* 0x0000000007007212 */ /* 0x000fe400078e3cff */
[----:B------:R-:W-:-:S03]  /*2780*/  LEA R2, R2, UR12, 0x3 ;  /* 0x0000000c02027c11 */ /* 0x000fc6000f8e18ff */
[----:B------:R-:W-:-:S04]  /*2790*/  IMAD.U32 R4, R0, -0x80000000, RZ ;  /* 0x8000000000047824 */ /* 0x000fc800078e00ff */
[----:B------:R-:W3:Y:S02]  /*27a0*/  SYNCS.PHASECHK.TRANS64.TRYWAIT P0, [R2+URZ+0x70], R4 ;  /* 0x00007004020075a7 */ /* 0x000ee400080011ff */
[----:B---3--:R-:W-:Y:S05]  /*27b0*/  @!P0 BRA `(.L_x_44) ;  /* 0x0000002c008c8947 */ /* 0x008fea0003800000 */
.L_x_34:
[----:B------:R-:W-:-:S13]  /*27c0*/  ISETP.GT.AND P0, PT, R76, 0x3, PT ;  /* 0x000000034c00780c */ /* 0x000fda0003f04270 */
[----:B-1----:R-:W-:Y:S05]  /*27d0*/  @P0 EXIT ;  /* 0x000000000000094d */ /* 0x002fea0003800000 */
[----:B------:R-:W-:-:S13]  /*27e0*/  ISETP.NE.AND P0, PT, R76, RZ, PT ;  /* 0x000000ff4c00720c */ /* 0x000fda0003f05270 */
[----:B------:R-:W-:Y:S05]  /*27f0*/  @P0 BRA `(.L_x_45) ;  /* 0x0000000000b80947 */ /* 0x000fea0003800000 */
[----:B------:R-:W1:Y:S01]  /*2800*/  S2UR UR5, SR_CgaCtaId ;  /* 0x00000000000579c3 */ /* 0x000e620000008800 */
[----:B------:R-:W-:Y:S01]  /*2810*/  NOP ;  /* 0x0000000000007918 */ /* 0x000fe20000000000 */
[----:B------:R-:W-:Y:S02]  /*2820*/  UMOV UR4, 0x40 ;  /* 0x0000004000047882 */ /* 0x000fe40000000000 */
[----:B-1----:R-:W-:-:S09]  /*2830*/  ULEA UR4, UR5, UR4, 0x18 ;  /* 0x0000000405047291 */ /* 0x002fd2000f8ec0ff */
[----:B---3--:R-:W1:Y:S01]  /*2840*/  LDS.U8 R0, [UR4] ;  /* 0x00000004ff007984 */ /* 0x008e620008000000 */
[----:B------:R-:W-:Y:S02]  /*2850*/  UMOV UR4, 0x400 ;  /* 0x0000040000047882 */ /* 0x000fe40000000000 */
[----:B------:R-:W-:Y:S01]  /*2860*/  ULEA UR4, UR5, UR4, 0x18 ;  /* 0x0000000405047291 */ /* 0x000fe2000f8ec0ff */
[----:B-1----:R-:W-:-:S13]  /*2870*/  ISETP.NE.AND P0, PT, R0, RZ, PT ;  /* 0x000000ff0000720c */ /* 0x002fda0003f05270 */
[----:B------:R-:W-:Y:S05]  /*2880*/  @P0 BRA `(.L_x_46) ;  /* 0x00000000007c0947 */ /* 0x000fea0003800000 */
[----:B------:R-:W-:-:S13]  /*2890*/  ELECT P0, URZ, PT ;  /* 0x0000000000ff782f */ /* 0x000fda0003800000 */
[----:B------:R-:W-:Y:S05]  /*28a0*/  @!P0 BRA `(.L_x_47) ;  /* 0x0000000000848947 */ /* 0x000fea0003800000 */
[----:B------:R-:W-:-:S05]  /*28b0*/  UMOV UR6, 0x10 ;  /* 0x0000001000067882 */ /* 0x000fca0000000000 */
[----:B------:R-:W-:Y:S04]  /*28c0*/  DEPBAR.LE SB1, 0x36 ;  /* 0x00009d800000791a */ /* 0x000fe80000000000 */
[----:B------:R-:W1:Y:S02]  /*28d0*/  UTCATOMSWS.FIND_AND_SET.ALIGN UP0, UR6, UR6 ;  /* 0x00000006000675e3 */ /* 0x000e640008000800 */
[----:B-1----:R-:W-:Y:S01]  /*28e0*/  PLOP3.LUT P0, PT, PT, PT, UP0, 0x80, 0x8 ;  /* 0x000000000008781c */ /* 0x002fe20003f0f008 */
[----:B--2---:R-:W-:-:S03]  /*28f0*/  IMAD.U32 R3, RZ, RZ, UR6 ;  /* 0x00000006ff037e24 */ /* 0x004fc6000f8e00ff */
[----:B------:R-:W-:-:S04]  /*2900*/  SEL R0, RZ, 0xffffffff, !P0 ;  /* 0xffffffffff007807 */ /* 0x000fc80004000000 */
[----:B------:R-:W-:-:S13]  /*2910*/  ISETP.NE.AND P0, PT, R0, RZ, PT ;  /* 0x000000ff0000720c */ /* 0x000fda0003f05270 */
[----:B------:R-:W-:Y:S05]  /*2920*/  @P0 BRA `(.L_x_48) ;  /* 0x0000000000240947 */ /* 0x000fea0003800000 */
.L_x_49:
[----:B------:R-:W-:Y:S05]  /*2930*/  NANOSLEEP 0x64 ;  /* 0x000000640000795d */ /* 0x000fea0003800000 */
[----:B------:R-:W-:-:S05]  /*2940*/  UMOV UR6, 0x10 ;  /* 0x0000001000067882 */ /* 0x000fca0000000000 */
[----:B------:R-:W-:Y:S04]  /*2950*/  DEPBAR.LE SB1, 0x36 ;  /* 0x00009d800000791a */ /* 0x000fe80000000000 */
[----:B------:R-:W1:Y:S02]  /*2960*/  UTCATOMSWS.FIND_AND_SET.ALIGN UP0, UR6, UR6 ;  /* 0x00000006000675e3 */ /* 0x000e640008000800 */
[----:B-1----:R-:W-:Y:S01]  /*2970*/  PLOP3.LUT P0, PT, PT, PT, UP0, 0x80, 0x8 ;  /* 0x000000000008781c */ /* 0x002fe20003f0f008 */
[----:B------:R-:W-:-:S03]  /*2980*/  IMAD.U32 R3, RZ, RZ, UR6 ;  /* 0x00000006ff037e24 */ /* 0x000fc6000f8e00ff */
[----:B------:R-:W-:-:S04]  /*2990*/  SEL R0, RZ, 0xffffffff, !P0 ;  /* 0xffffffffff007807 */ /* 0x000fc80004000000 */
[----:B------:R-:W-:-:S13]  /*29a0*/  ISETP.NE.AND P0, PT, R0, RZ, PT ;  /* 0x000000ff0000720c */ /* 0x000fda0003f05270 */
[----:B------:R-:W-:Y:S05]  /*29b0*/  @!P0 BRA `(.L_x_49) ;  /* 0xfffffffc00dc8947 */ /* 0x000fea000383ffff */
.L_x_48:
[C---:B------:R-:W-:Y:S01]  /*29c0*/  R2UR UR7, R3.reuse ;  /* 0x00000000030772ca */ /* 0x040fe200000e0000 */
[----:B------:R-:W-:Y:S01]  /*29d0*/  IMAD.MOV.U32 R0, RZ, RZ, 0xffff ;  /* 0x0000ffffff007424 */ /* 0x000fe200078e00ff */
[----:B------:R-:W-:Y:S02]  /*29e0*/  UMOV UR6, 0x50 ;  /* 0x0000005000067882 */ /* 0x000fe40000000000 */
[----:B------:R-:W-:Y:S02]  /*29f0*/  ULEA UR6, UR5, UR6, 0x18 ;  /* 0x0000000605067291 */ /* 0x000fe4000f8ec0ff */
[----:B------:R-:W-:Y:S01]  /*2a00*/  SHF.L.U32 R0, R0, R3, RZ ;  /* 0x0000000300007219 */ /* 0x000fe200000006ff */
[----:B------:R-:W-:-:S06]  /*2a10*/  IMAD.SHL.U32 R3, R3, 0x20, RZ ;  /* 0x0000002003037824 */ /* 0x000fcc00078e00ff */
[----:B------:R-:W-:-:S04]  /*2a20*/  UIADD3 UR7, UPT, UPT, UR7, 0x10, URZ ;  /* 0x0000001007077890 */ /* 0x000fc8000fffe0ff */
[----:B------:R-:W-:-:S06]  /*2a30*/  USHF.L.U32 UR7, UR14, UR7, URZ ;  /* 0x000000070e077299 */ /* 0x000fcc00080006ff */
[----:B------:R-:W-:-:S05]  /*2a40*/  LOP3.LUT R0, R0, UR7, RZ, 0xfc, !PT ;  /* 0x0000000700007c12 */ /* 0x000fca000f8efcff */
[----:B------:R1:W-:Y:S04]  /*2a50*/  ATOMS.OR RZ, [UR6], R0 ;  /* 0x00000000ffff798c */ /* 0x0003e8000b000006 */
[----:B------:R1:W-:Y:S01]  /*2a60*/  STS [UR4+0xa8], R3 ;  /* 0x0000a803ff007988 */ /* 0x0003e20008000804 */
[----:B------:R-:W-:Y:S05]  /*2a70*/  BRA `(.L_x_47) ;  /* 0x0000000000107947 */ /* 0x000fea0003800000 */
.L_x_46:
[----:B------:R-:W-:Y:S02]  /*2a80*/  MOV R0, 0xffffffff ;  /* 0xffffffff00007802 */ /* 0x000fe40000000f00 */
[----:B------:R-:W-:-:S03]  /*2a90*/  MOV R2, 0x2ac0 ;  /* 0x00002ac000027802 */ /* 0x000fc60000000f00 */
[----:B------:R1:W-:Y:S04]  /*2aa0*/  STS [UR4+0xa8], R0 ;  /* 0x0000a800ff007988 */ /* 0x0003e80008000804 */
[----:B-12---:R-:W-:Y:S05]  /*2ab0*/  CALL.REL.NOINC `($__internal_1_$__cuda_sm10x_tcgen05_guardrail_trap_phase_invalid_during_alloc) ;  /* 0x0000002c00387944 */ /* 0x006fea0003c00000 */
.L_x_47:
[----:B------:R-:W-:Y:S05]  /*2ac0*/  WARPSYNC.ALL ;  /* 0x0000000000007948 */ /* 0x000fea0003800000 */
[----:B------:R-:W-:Y:S01]  /*2ad0*/  NOP ;  /* 0x0000000000007918 */ /* 0x000fe20000000000 */
.L_x_45:
[----:B------:R-:W4:Y:S08]  /*2ae0*/  S2UR UR4, SR_CgaCtaId ;  /* 0x00000000000479c3 */ /* 0x000f300000008800 */
[----:B------:R-:W-:Y:S06]  /*2af0*/  BAR.SYNC.DEFER_BLOCKING 0x3, 0xa0 ;  /* 0x00c2800000007b1d */ /* 0x000fec0000010000 */
[----:B------:R-:W-:-:S02]  /*2b00*/  UMOV UR5, 0x400 ;  /* 0x0000040000057882 */ /* 0x000fc40000000000 */
[----:B----4-:R-:W-:-:S06]  /*2b10*/  ULEA UR4, UR4, UR5, 0x18 ;  /* 0x0000000504047291 */ /* 0x010fcc000f8ec0ff */
[----:B-12---:R-:W-:-:S05]  /*2b20*/  MOV R3, UR4 ;  /* 0x0000000400037c02 */ /* 0x006fca0008000f00 */
[----:B------:R1:W2:Y:S01]  /*2b30*/  LDS R75, [R3+0xa8] ;  /* 0x0000a800034b7984 */ /* 0x0002a20000000800 */
[----:B------:R-:W4:Y:S02]  /*2b40*/  SYNCS.PHASECHK.TRANS64.TRYWAIT P0, [R3+URZ+0x80], RZ ;  /* 0x000080ff030075a7 */ /* 0x000f2400080011ff */
[----:B-12-4-:R-:W-:Y:S05]  /*2b50*/  @!P0 BRA `(.L_x_50) ;  /* 0x0000002800bc8947 */ /* 0x016fea0003800000 */
.L_x_88:
[----:B------:R-:W2:Y:S01]  /*2b60*/  LDS.128 R52, [R3+0x38410] ;  /* 0x0384100003347984 */ /* 0x000ea20000000c00 */
[----:B---3--:R-:W-:Y:S01]  /*2b70*/  HFMA2 R0, -RZ, RZ, 0, 5.9604644775390625e-08 ;  /* 0x00000001ff007431 */ /* 0x008fe200000001ff */
[----:B------:R3:W-:Y:S06]  /*2b80*/  MEMBAR.ALL.CTA ;  /* 0x0000000000007992 */ /* 0x0007ec0000008000 */
[----:B---3--:R-:W3:Y:S02]  /*2b90*/  FENCE.VIEW.ASYNC.S ;  /* 0x00000000000073c6 */ /* 0x008ee40000000000 */
[----:B---3--:R3:W-:Y:S01]  /*2ba0*/  SYNCS.ARRIVE.TRANS64.ART0 RZ, [R3+URZ+0x90], R0 ;  /* 0x0000900003ff79a7 */ /* 0x0087e200085000ff */
[----:B--2---:R-:W-:-:S13]  /*2bb0*/  ISETP.NE.AND P0, PT, R55, 0x1, PT ;  /* 0x000000013700780c */ /* 0x004fda0003f05270 */
[----:B---3--:R-:W-:Y:S05]  /*2bc0*/  @P0 BRA `(.L_x_51) ;  /* 0x0000002000880947 */ /* 0x008fea0003800000 */
[C---:B------:R-:W-:Y:S01]  /*2bd0*/  IMAD.SHL.U32 R7, R58.reuse, 0x20, RZ ;  /* 0x000000203a077824 */ /* 0x040fe200078e00ff */
[----:B------:R-:W-:Y:S01]  /*2be0*/  SHF.R.U32.HI R2, RZ, 0x5, R58 ;  /* 0x00000005ff027819 */ /* 0x000fe2000001163a */
[----:B------:R-:W-:Y:S01]  /*2bf0*/  IMAD.SHL.U32 R5, R58, 0x80, RZ ;  /* 0x000000803a057824 */ /* 0x000fe200078e00ff */
[----:B------:R-:W2:Y:S01]  /*2c00*/  S2UR UR8, SR_CgaCtaId ;  /* 0x00000000000879c3 */ /* 0x000ea20000008800 */
[----:B------:R-:W3:Y:S01]  /*2c10*/  S2R R56, SR_LANEID ;  /* 0x0000000000387919 */ /* 0x000ee20000000000 */
[----:B------:R-:W-:Y:S01]  /*2c20*/  LOP3.LUT R7, R7, 0x3e0, RZ, 0xc0, !PT ;  /* 0x000003e007077812 */ /* 0x000fe200078ec0ff */
[----:B------:R-:W-:Y:S01]  /*2c30*/  IMAD R74, R76, 0x4, R3 ;  /* 0x000000044c4a7824 */ /* 0x000fe200078e0203 */
[----:B------:R-:W-:Y:S01]  /*2c40*/  LOP3.LUT R5, R5, 0xf80, RZ, 0xc0, !PT ;  /* 0x00000f8005057812 */ /* 0x000fe200078ec0ff */
[----:B------:R-:W-:Y:S01]  /*2c50*/  IMAD.MOV.U32 R62, RZ, RZ, 0x1 ;  /* 0x00000001ff3e7424 */ /* 0x000fe200078e00ff */
[----:B------:R-:W-:Y:S01]  /*2c60*/  CS2R R60, SRZ ;  /* 0x00000000003c7805 */ /* 0x000fe2000001ff00 */
[C---:B------:R-:W-:Y:S01]  /*2c70*/  IMAD R6, R2.reuse, 0x400, R7 ;  /* 0x0000040002067824 */ /* 0x040fe200078e0207 */
[----:B------:R-:W-:Y:S01]  /*2c80*/  UMOV UR9, 0x400 ;  /* 0x0000040000097882 */ /* 0x000fe20000000000 */
[----:B------:R-:W-:Y:S01]  /*2c90*/  IMAD R4, R2, 0x1000, R5 ;  /* 0x0000100002047824 */ /* 0x000fe200078e0205 */
[----:B------:R-:W4:Y:S01]  /*2ca0*/  LDCU.64 UR10, c[0x0][0x348] ;  /* 0x00006900ff0a77ac */ /* 0x000f220008000a00 */
[----:B------:R-:W-:-:S02]  /*2cb0*/  IMAD.IADD R7, R3, 0x1, R6 ;  /* 0x0000000103077824 */ /* 0x000fc400078e0206 */
[----:B------:R-:W-:Y:S02]  /*2cc0*/  IMAD.IADD R5, R3, 0x1, R4 ;  /* 0x0000000103057824 */ /* 0x000fe400078e0204 */
[C---:B------:R-:W-:Y:S02]  /*2cd0*/  VIADD R4, R7.reuse, 0x4410 ;  /* 0x0000441007047836 */ /* 0x040fe40000000000 */
[----:B------:R-:W-:Y:S02]  /*2ce0*/  VIADD R7, R7, 0x4400 ;  /* 0x0000440007077836 */ /* 0x000fe40000000000 */
[C---:B------:R-:W-:Y:S01]  /*2cf0*/  VIADD R6, R5.reuse, 0x430 ;  /* 0x0000043005067836 */ /* 0x040fe20000000000 */
[----:B------:R-:W-:Y:S01]  /*2d00*/  SHF.R.U32.HI R73, RZ, 0x3, R4 ;  /* 0x00000003ff497819 */ /* 0x000fe20000011604 */
[C---:B------:R-:W-:Y:S01]  /*2d10*/  VIADD R9, R5.reuse, 0x420 ;  /* 0x0000042005097836 */ /* 0x040fe20000000000 */
[----:B------:R-:W-:Y:S01]  /*2d20*/  SHF.R.U32.HI R72, RZ, 0x3, R7 ;  /* 0x00000003ff487819 */ /* 0x000fe20000011607 */
[----:B------:R-:W-:Y:S01]  /*2d30*/  IMAD.MOV.U32 R59, RZ, RZ, RZ ;  /* 0x000000ffff3b7224 */ /* 0x000fe200078e00ff */
[----:B------:R-:W-:Y:S01]  /*2d40*/  LOP3.LUT R73, R4, 0x10, R73, 0x78, !PT ;  /* 0x0000001004497812 */ /* 0x000fe200078e7849 */
[----:B------:R-:W-:Y:S01]  /*2d50*/  VIADD R4, R5, 0x410 ;  /* 0x0000041005047836 */ /* 0x000fe20000000000 */
[----:B------:R-:W-:Y:S01]  /*2d60*/  LOP3.LUT R72, R7, 0x10, R72, 0x78, !PT ;  /* 0x0000001007487812 */ /* 0x000fe200078e7848 */
[----:B------:R-:W-:Y:S01]  /*2d70*/  VIADD R7, R5, 0x400 ;  /* 0x0000040005077836 */ /* 0x000fe20000000000 */
[----:B------:R-:W-:Y:S01]  /*2d80*/  SHF.R.U32.HI R71, RZ, 0x3, R6 ;  /* 0x00000003ff477819 */ /* 0x000fe20000011606 */
[----:B------:R-:W-:Y:S01]  /*2d90*/  IMAD R63, R2, 0x200000, R75 ;  /* 0x00200000023f7824 */ /* 0x000fe200078e024b */
[----:B------:R-:W-:Y:S01]  /*2da0*/  SHF.R.U32.HI R69, RZ, 0x3, R4 ;  /* 0x00000003ff457819 */ /* 0x000fe20000011604 */
[----:B--2---:R-:W-:Y:S01]  /*2db0*/  ULEA UR7, UR8, UR9, 0x18 ;  /* 0x0000000908077291 */ /* 0x004fe2000f8ec0ff */
[----:B------:R-:W-:-:S02]  /*2dc0*/  SHF.R.U32.HI R68, RZ, 0x3, R7 ;  /* 0x00000003ff447819 */ /* 0x000fc40000011607 */
[----:B------:R-:W-:Y:S01]  /*2dd0*/  LOP3.LUT R71, R6, 0x70, R71, 0x78, !PT ;  /* 0x0000007006477812 */ /* 0x000fe200078e7847 */
[C---:B------:R-:W-:Y:S01]  /*2de0*/  VIADD R6, R5.reuse, 0x470 ;  /* 0x0000047005067836 */ /* 0x040fe20000000000 */
[----:B------:R-:W-:Y:S01]  /*2df0*/  LOP3.LUT R69, R4, 0x70, R69, 0x78, !PT ;  /* 0x0000007004457812 */ /* 0x000fe200078e7845 */
[----:B------:R-:W-:Y:S01]  /*2e00*/  VIADD R4, R5, 0x450 ;  /* 0x0000045005047836 */ /* 0x000fe20000000000 */
[----:B------:R-:W-:Y:S01]  /*2e10*/  LOP3.LUT R68, R7, 0x70, R68, 0x78, !PT ;  /* 0x0000007007447812 */ /* 0x000fe200078e7844 */
[C---:B------:R-:W-:Y:S01]  /*2e20*/  VIADD R7, R5.reuse, 0x460 ;  /* 0x0000046005077836 */ /* 0x040fe20000000000 */
[----:B------:R-:W-:Y:S01]  /*2e30*/  SHF.R.U32.HI R70, RZ, 0x3, R9 ;  /* 0x00000003ff467819 */ /* 0x000fe20000011609 */
[----:B------:R-:W-:Y:S01]  /*2e40*/  VIADD R5, R5, 0x440 ;  /* 0x0000044005057836 */ /* 0x000fe20000000000 */
[----:B------:R-:W-:Y:S02]  /*2e50*/  SHF.R.U32.HI R67, RZ, 0x3, R6 ;  /* 0x00000003ff437819 */ /* 0x000fe40000011606 */
[----:B------:R-:W-:-:S02]  /*2e60*/  SHF.R.U32.HI R66, RZ, 0x3, R7 ;  /* 0x00000003ff427819 */ /* 0x000fc40000011607 */
[----:B------:R-:W-:Y:S02]  /*2e70*/  SHF.R.U32.HI R65, RZ, 0x3, R4 ;  /* 0x00000003ff417819 */ /* 0x000fe40000011604 */
[----:B------:R-:W-:Y:S02]  /*2e80*/  SHF.R.U32.HI R64, RZ, 0x3, R5 ;  /* 0x00000003ff407819 */ /* 0x000fe40000011605 */
[----:B------:R-:W-:Y:S02]  /*2e90*/  LOP3.LUT R70, R9, 0x70, R70, 0x78, !PT ;  /* 0x0000007009467812 */ /* 0x000fe400078e7846 */
[----:B------:R-:W-:Y:S02]  /*2ea0*/  LOP3.LUT R67, R6, 0x70, R67, 0x78, !PT ;  /* 0x0000007006437812 */ /* 0x000fe400078e7843 */
[----:B------:R-:W-:Y:S02]  /*2eb0*/  LOP3.LUT R66, R7, 0x70, R66, 0x78, !PT ;  /* 0x0000007007427812 */ /* 0x000fe400078e7842 */
[----:B------:R-:W-:-:S02]  /*2ec0*/  LOP3.LUT R65, R4, 0x70, R65, 0x78, !PT ;  /* 0x0000007004417812 */ /* 0x000fc400078e7841 */
[----:B---34-:R-:W-:-:S07]  /*2ed0*/  LOP3.LUT R64, R5, 0x70, R64, 0x78, !PT ;  /* 0x0000007005407812 */ /* 0x018fce00078e7840 */
.L_x_63:
[----:B--2-4-:R-:W2:Y:S01]  /*2ee0*/  LDC.64 R8, c[0x0][0x750] ;  /* 0x0001d400ff087b82 */ /* 0x014ea20000000a00 */
[----:B------:R-:W-:-:S04]  /*2ef0*/  IMAD.SHL.U32 R77, R52, 0x80, RZ ;  /* 0x00000080344d7824 */ /* 0x000fc800078e00ff */
[----:B------:R-:W-:-:S03]  /*2f00*/  IMAD.IADD R7, R77, 0x1, R58 ;  /* 0x000000014d077824 */ /* 0x000fc600078e023a */
[----:B------:R-:W3:Y:S01]  /*2f10*/  LDC.64 R4, c[0x0][0x758] ;  /* 0x0001d600ff047b82 */ /* 0x000ee20000000a00 */
[----:B------:R-:W-:Y:S01]  /*2f20*/  LEA R52, R60, R3, 0x3 ;  /* 0x000000033c347211 */ /* 0x000fe200078e18ff */
[----:B--2---:R-:W-:-:S05]  /*2f30*/  IMAD.WIDE R8, R54, 0x4, R8 ;  /* 0x0000000436087825 */ /* 0x004fca00078e0208 */
[----:B------:R2:W5:Y:S01]  /*2f40*/  LDG.E R78, desc[UR22][R8.64] ;  /* 0x00000016084e7981 */ /* 0x000562000c1e1900 */
[----:B---3--:R-:W-:Y:S01]  /*2f50*/  IMAD.WIDE R6, R7, 0x4, R4 ;  /* 0x0000000407067825 */ /* 0x008fe200078e0204 */
[----:B------:R-:W-:-:S04]  /*2f60*/  SHF.L.U32 R5, R59, 0x1f, RZ ;  /* 0x0000001f3b057819 */ /* 0x000fc800000006ff */
[----:B------:R2:W5:Y:S01]  /*2f70*/  LDG.E R55, desc[UR22][R6.64] ;  /* 0x0000001606377981 */ /* 0x000562000c1e1900 */
[----:B------:R-:W3:Y:S01]  /*2f80*/  SYNCS.PHASECHK.TRANS64.TRYWAIT P1, [R52+URZ+0x60], R5 ;  /* 0x00006005340075a7 */ /* 0x000ee200080211ff */
[----:B------:R-:W-:Y:S02]  /*2f90*/  PLOP3.LUT P0, PT, PT, PT, PT, 0x80, 0x8 ;  /* 0x000000000008781c */ /* 0x000fe40003f0f070 */
[----:B------:R-:W-:Y:S01]  /*2fa0*/  ISETP.NE.AND P2, PT, R76, RZ, PT ;  /* 0x000000ff4c00720c */ /* 0x000fe20003f45270 */
[----:B--23--:R-:W-:-:S12]  /*2fb0*/  @!P1 BRA `(.L_x_52) ;  /* 0x0000002400b89947 */ /* 0x00cfd80003800000 */
.L_x_90:
[----:B------:R-:W-:Y:S02]  /*2fc0*/  HFMA2 R80, -RZ, RZ, 0, 0 ;  /* 0x00000000ff507431 */ /* 0x000fe400000001ff */
[--C-:B------:R-:W-:Y:S01]  /*2fd0*/  IMAD.MOV.U32 R57, RZ, RZ, R54.reuse ;  /* 0x000000ffff397224 */ /* 0x100fe200078e0036 */
[----:B------:R-:W-:Y:S01]  /*2fe0*/  SHF.R.S32.HI R2, RZ, 0x1f, R54 ;  /* 0x0000001fff027819 */ /* 0x000fe20000011436 */
[----:B------:R-:W-:Y:S01]  /*2ff0*/  IMAD R54, R60, 0x80, R63 ;  /* 0x000000803c367824 */ /* 0x000fe200078e023f */
[----:B------:R-:W-:-:S07]  /*3000*/  MOV R79, RZ ;  /* 0x000000ff004f7202 */ /* 0x000fce0000000f00 */
.L_x_58:
[----:B------:R-:W-:Y:S01]  /*3010*/  SHF.L.U32 R81, R80, 0x5, RZ ;  /* 0x0000000550517819 */ /* 0x000fe200000006ff */
[----:B------:R-:W-:Y:S05]  /*3020*/  WARPSYNC.ALL ;  /* 0x0000000000007948 */ /* 0x000fea0003800000 */
[----:B------:R-:W-:Y:S01]  /*3030*/  NOP ;  /* 0x0000000000007918 */ /* 0x000fe20000000000 */
[----:B--2---:R-:W-:Y:S01]  /*3040*/  IADD3 R4, PT, PT, R54, R81, RZ ;  /* 0x0000005136047210 */ /* 0x004fe20007ffe0ff */
[----:B------:R-:W-:Y:S01]  /*3050*/  BSSY.RECONVERGENT B0, `(.L_x_53) ;  /* 0x0000083000007945 */ /* 0x000fe20003800200 */
[----:B------:R-:W-:Y:S02]  /*3060*/  PLOP3.LUT P3, PT, P0, PT, PT, 0x80, 0x8 ;  /* 0x000000000008781c */ /* 0x000fe4000076f070 */
[----:B------:R-:W-:-:S13]  /*3070*/  R2UR UR4, R4 ;  /* 0x00000000040472ca */ /* 0x000fda00000e0000 */
[----:B------:R-:W3:Y:S01]  /*3080*/  LDTM.x32 R12, tmem[UR4+0x20] ;  /* 0x00002004000c79ee */ /* 0x000ee200082c0000 */
[----:B------:R-:W-:Y:S01]  /*3090*/  R2UR UR4, R4 ;  /* 0x00000000040472ca */ /* 0x000fe200000e0000 */
[C---:B---3-5:R-:W-:Y:S01]  /*30a0*/  FMUL R82, R78.reuse, R12 ;  /* 0x0000000c4e527220 */ /* 0x068fe20000400000 */
[C---:B------:R-:W-:Y:S01]  /*30b0*/  FMUL R83, R78.reuse, R13 ;  /* 0x0000000d4e537220 */ /* 0x040fe20000400000 */
        /* <DEDUP_REMOVED lines=23> */
[----:B--2---:R-:W2:Y:S01]  /*3230*/  LDTM.x32 R4, tmem[UR4] ;  /* 0x00000004000479ee */ /* 0x004ea200082c0000 */
[C---:B------:R-:W-:Y:S01]  /*3240*/  FMUL R107, R78.reuse, R37 ;  /* 0x000000254e6b7220 */ /* 0x040fe20000400000 */
[C---:B------:R-:W-:Y:S01]  /*3250*/  FMUL R108, R78.reuse, R38 ;  /* 0x000000264e6c7220 */ /* 0x040fe20000400000 */
[C---:B------:R-:W-:Y:S01]  /*3260*/  FMUL R109, R78.reuse, R39 ;  /* 0x000000274e6d7220 */ /* 0x040fe20000400000 */
[----:B------:R-:W-:Y:S01]  /*3270*/  F2FP.BF16.F32.PACK_AB R39, R89, R88 ;  /* 0x000000585927723e */ /* 0x000fe200000010ff */
[C---:B------:R-:W-:Y:S01]  /*3280*/  FMUL R40, R78.reuse, R40 ;  /* 0x000000284e287220 */ /* 0x040fe20000400000 */
[----:B------:R-:W-:Y:S01]  /*3290*/  F2FP.BF16.F32.PACK_AB R38, R87, R86 ;  /* 0x000000565726723e */ /* 0x000fe200000010ff */
[C---:B------:R-:W-:Y:S01]  /*32a0*/  FMUL R41, R78.reuse, R41 ;  /* 0x000000294e297220 */ /* 0x040fe20000400000 */
[----:B------:R-:W-:Y:S01]  /*32b0*/  F2FP.BF16.F32.PACK_AB R37, R85, R84 ;  /* 0x000000545525723e */ /* 0x000fe200000010ff */
[C---:B------:R-:W-:Y:S01]  /*32c0*/  FMUL R42, R78.reuse, R42 ;  /* 0x0000002a4e2a7220 */ /* 0x040fe20000400000 */
[----:B------:R-:W-:Y:S01]  /*32d0*/  F2FP.BF16.F32.PACK_AB R36, R83, R82 ;  /* 0x000000525324723e */ /* 0x000fe200000010ff */
[----:B------:R-:W-:Y:S01]  /*32e0*/  FMUL R43, R78, R43 ;  /* 0x0000002b4e2b7220 */ /* 0x000fe20000400000 */
[----:B------:R-:W-:-:S02]  /*32f0*/  F2FP.BF16.F32.PACK_AB R47, R97, R96 ;  /* 0x00000060612f723e */ /* 0x000fc400000010ff */
[----:B------:R-:W-:Y:S01]  /*3300*/  F2FP.BF16.F32.PACK_AB R46, R95, R94 ;  /* 0x0000005e5f2e723e */ /* 0x000fe200000010ff */
[----:B------:R3:W-:Y:S01]  /*3310*/  STS.128 [R64], R36 ;  /* 0x0000002440007388 */ /* 0x0007e20000000c00 */
[----:B------:R-:W-:Y:S02]  /*3320*/  F2FP.BF16.F32.PACK_AB R45, R93, R92 ;  /* 0x0000005c5d2d723e */ /* 0x000fe400000010ff */
[----:B------:R-:W-:Y:S02]  /*3330*/  F2FP.BF16.F32.PACK_AB R44, R91, R90 ;  /* 0x0000005a5b2c723e */ /* 0x000fe400000010ff */
[----:B------:R-:W-:Y:S02]  /*3340*/  F2FP.BF16.F32.PACK_AB R51, R105, R104 ;  /* 0x000000686933723e */ /* 0x000fe400000010ff */
[----:B------:R-:W-:Y:S01]  /*3350*/  F2FP.BF16.F32.PACK_AB R50, R103, R102 ;  /* 0x000000666732723e */ /* 0x000fe200000010ff */
[----:B------:R4:W-:Y:S01]  /*3360*/  STS.128 [R65], R44 ;  /* 0x0000002c41007388 */ /* 0x0009e20000000c00 */
[----:B------:R-:W-:Y:S01]  /*3370*/  F2FP.BF16.F32.PACK_AB R49, R101, R100 ;  /* 0x000000646531723e */ /* 0x000fe200000010ff */
[C---:B--2---:R-:W-:Y:S01]  /*3380*/  FMUL R110, R78.reuse, R4 ;  /* 0x000000044e6e7220 */ /* 0x044fe20000400000 */
[----:B------:R-:W-:Y:S01]  /*3390*/  F2FP.BF16.F32.PACK_AB R48, R99, R98 ;  /* 0x000000626330723e */ /* 0x000fe200000010ff */
[C---:B------:R-:W-:Y:S01]  /*33a0*/  FMUL R111, R78.reuse, R5 ;  /* 0x000000054e6f7220 */ /* 0x040fe20000400000 */
[C---:B------:R-:W-:Y:S01]  /*33b0*/  FMUL R112, R78.reuse, R6 ;  /* 0x000000064e707220 */ /* 0x040fe20000400000 */
[C---:B------:R-:W-:Y:S01]  /*33c0*/  FMUL R113, R78.reuse, R7 ;  /* 0x000000074e717220 */ /* 0x040fe20000400000 */
[C---:B------:R-:W-:Y:S01]  /*33d0*/  FMUL R114, R78.reuse, R8 ;  /* 0x000000084e727220 */ /* 0x040fe20000400000 */
[C---:B------:R-:W-:Y:S01]  /*33e0*/  FMUL R115, R78.reuse, R9 ;  /* 0x000000094e737220 */ /* 0x040fe20000400000 */
[C---:B------:R-:W-:Y:S01]  /*33f0*/  FMUL R116, R78.reuse, R10 ;  /* 0x0000000a4e747220 */ /* 0x040fe20000400000 */
[C---:B------:R-:W-:Y:S01]  /*3400*/  FMUL R117, R78.reuse, R11 ;  /* 0x0000000b4e757220 */ /* 0x040fe20000400000 */
[----:B------:R2:W-:Y:S01]  /*3410*/  STS.128 [R66], R48 ;  /* 0x0000003042007388 */ /* 0x0005e20000000c00 */
        /* <DEDUP_REMOVED lines=11> */
[C---:B---3--:R-:W-:Y:S01]  /*34d0*/  FMUL R36, R78.reuse, R12 ;  /* 0x0000000c4e247220 */ /* 0x048fe20000400000 */
[C---:B------:R-:W-:Y:S01]  /*34e0*/  FMUL R37, R78.reuse, R13 ;  /* 0x0000000d4e257220 */ /* 0x040fe20000400000 */
[C---:B------:R-:W-:Y:S01]  /*34f0*/  FMUL R38, R78.reuse, R14 ;  /* 0x0000000e4e267220 */ /* 0x040fe20000400000 */
[C---:B------:R-:W-:Y:S01]  /*3500*/  FMUL R39, R78.reuse, R15 ;  /* 0x0000000f4e277220 */ /* 0x040fe20000400000 */
[----:B------:R-:W-:Y:S01]  /*3510*/  FMUL R35, R78, R35 ;  /* 0x000000234e237220 */ /* 0x000fe20000400000 */
[----:B------:R-:W-:-:S02]  /*3520*/  F2FP.BF16.F32.PACK_AB R7, R117, R116 ;  /* 0x000000747507723e */ /* 0x000fc400000010ff */
[----:B------:R-:W-:Y:S01]  /*3530*/  F2FP.BF16.F32.PACK_AB R6, R115, R114 ;  /* 0x000000727306723e */ /* 0x000fe200000010ff */
[C---:B----4-:R-:W-:Y:S01]  /*3540*/  FMUL R44, R78.reuse, R16 ;  /* 0x000000104e2c7220 */ /* 0x050fe20000400000 */
[C---:B------:R-:W-:Y:S01]  /*3550*/  FMUL R45, R78.reuse, R17 ;  /* 0x000000114e2d7220 */ /* 0x040fe20000400000 */
[C---:B------:R-:W-:Y:S01]  /*3560*/  FMUL R46, R78.reuse, R18 ;  /* 0x000000124e2e7220 */ /* 0x040fe20000400000 */
[C---:B------:R-:W-:Y:S01]  /*3570*/  FMUL R47, R78.reuse, R19 ;  /* 0x000000134e2f7220 */ /* 0x040fe20000400000 */
[----:B------:R-:W-:Y:S02]  /*3580*/  F2FP.BF16.F32.PACK_AB R5, R113, R112 ;  /* 0x000000707105723e */ /* 0x000fe400000010ff */
[----:B------:R-:W-:Y:S02]  /*3590*/  F2FP.BF16.F32.PACK_AB R4, R111, R110 ;  /* 0x0000006e6f04723e */ /* 0x000fe400000010ff */
[----:B------:R-:W-:Y:S02]  /*35a0*/  F2FP.BF16.F32.PACK_AB R11, R47, R46 ;  /* 0x0000002e2f0b723e */ /* 0x000fe400000010ff */
[----:B------:R-:W-:Y:S01]  /*35b0*/  F2FP.BF16.F32.PACK_AB R10, R45, R44 ;  /* 0x0000002c2d0a723e */ /* 0x000fe200000010ff */
[C---:B--2---:R-:W-:Y:S01]  /*35c0*/  FMUL R48, R78.reuse, R20 ;  /* 0x000000144e307220 */ /* 0x044fe20000400000 */
[C---:B------:R-:W-:Y:S01]  /*35d0*/  FMUL R49, R78.reuse, R21 ;  /* 0x000000154e317220 */ /* 0x040fe20000400000 */
[C---:B------:R-:W-:Y:S01]  /*35e0*/  FMUL R50, R78.reuse, R22 ;  /* 0x000000164e327220 */ /* 0x040fe20000400000 */
[----:B------:R-:W-:Y:S01]  /*35f0*/  FMUL R51, R78, R23 ;  /* 0x000000174e337220 */ /* 0x000fe20000400000 */
[----:B------:R-:W-:-:S02]  /*3600*/  F2FP.BF16.F32.PACK_AB R23, R43, R42 ;  /* 0x0000002a2b17723e */ /* 0x000fc400000010ff */
[----:B------:R-:W-:Y:S02]  /*3610*/  F2FP.BF16.F32.PACK_AB R22, R41, R40 ;  /* 0x000000282916723e */ /* 0x000fe400000010ff */
[----:B------:R-:W-:Y:S02]  /*3620*/  F2FP.BF16.F32.PACK_AB R21, R109, R108 ;  /* 0x0000006c6d15723e */ /* 0x000fe400000010ff */
[----:B------:R-:W-:Y:S02]  /*3630*/  F2FP.BF16.F32.PACK_AB R20, R107, R106 ;  /* 0x0000006a6b14723e */ /* 0x000fe400000010ff */
[----:B------:R-:W-:Y:S02]  /*3640*/  F2FP.BF16.F32.PACK_AB R9, R39, R38 ;  /* 0x000000262709723e */ /* 0x000fe400000010ff */
[----:B------:R-:W-:Y:S01]  /*3650*/  F2FP.BF16.F32.PACK_AB R8, R37, R36 ;  /* 0x000000242508723e */ /* 0x000fe200000010ff */
[----:B------:R2:W-:Y:S01]  /*3660*/  STS.128 [R67], R20 ;  /* 0x0000001443007388 */ /* 0x0005e20000000c00 */
[----:B------:R-:W-:-:S02]  /*3670*/  F2FP.BF16.F32.PACK_AB R15, R27, R26 ;  /* 0x0000001a1b0f723e */ /* 0x000fc400000010ff */
[----:B------:R-:W-:Y:S01]  /*3680*/  F2FP.BF16.F32.PACK_AB R14, R25, R24 ;  /* 0x00000018190e723e */ /* 0x000fe200000010ff */
[----:B------:R2:W-:Y:S01]  /*3690*/  STS.128 [R68], R4 ;  /* 0x0000000444007388 */ /* 0x0005e20000000c00 */
[----:B------:R-:W-:Y:S02]  /*36a0*/  F2FP.BF16.F32.PACK_AB R13, R51, R50 ;  /* 0x00000032330d723e */ /* 0x000fe400000010ff */
[----:B------:R-:W-:Y:S01]  /*36b0*/  F2FP.BF16.F32.PACK_AB R12, R49, R48 ;  /* 0x00000030310c723e */ /* 0x000fe200000010ff */
[----:B------:R2:W-:Y:S01]  /*36c0*/  STS.128 [R69], R8 ;  /* 0x0000000845007388 */ /* 0x0005e20000000c00 */
[----:B------:R-:W-:Y:S02]  /*36d0*/  F2FP.BF16.F32.PACK_AB R19, R35, R34 ;  /* 0x000000222313723e */ /* 0x000fe400000010ff */
[----:B------:R-:W-:Y:S01]  /*36e0*/  F2FP.BF16.F32.PACK_AB R18, R33, R32 ;  /* 0x000000202112723e */ /* 0x000fe200000010ff */
[----:B------:R2:W-:Y:S01]  /*36f0*/  STS.128 [R70], R12 ;  /* 0x0000000c46007388 */ /* 0x0005e20000000c00 */
[----:B------:R-:W-:-:S02]  /*3700*/  F2FP.BF16.F32.PACK_AB R17, R31, R30 ;  /* 0x0000001e1f11723e */ /* 0x000fc400000010ff */
[----:B------:R-:W-:-:S05]  /*3710*/  F2FP.BF16.F32.PACK_AB R16, R29, R28 ;  /* 0x0000001c1d10723e */ /* 0x000fca00000010ff */
[----:B------:R2:W-:Y:S01]  /*3720*/  STS.128 [R71], R16 ;  /* 0x0000001047007388 */ /* 0x0005e20000000c00 */
[----:B------:R3:W-:Y:S06]  /*3730*/  MEMBAR.ALL.CTA ;  /* 0x0000000000007992 */ /* 0x0007ec0000008000 */
[----:B---3--:R-:W3:Y:S02]  /*3740*/  FENCE.VIEW.ASYNC.S ;  /* 0x00000000000073c6 */ /* 0x008ee40000000000 */
[----:B---3--:R-:W-:Y:S06]  /*3750*/  BAR.SYNC.DEFER_BLOCKING 0x2, 0x80 ;  /* 0x0082000000007b1d */ /* 0x008fec0000010000 */
[----:B------:R-:W-:Y:S05]  /*3760*/  @P2 BRA `(.L_x_54) ;  /* 0x0000000000442947 */ /* 0x000fea0003800000 */
[----:B------:R-:W-:Y:S01]  /*3770*/  UIADD3 UR12, UP0, UPT, UR10, 0x240, URZ ;  /* 0x000002400a0c7890 */ /* 0x000fe2000ff1e0ff */
[----:B------:R-:W-:Y:S01]  /*3780*/  PLOP3.LUT P0, PT, PT, PT, PT, 0x80, 0x8 ;  /* 0x000000000008781c */ /* 0x000fe20003f0f070 */
[----:B------:R-:W-:Y:S01]  /*3790*/  IMAD R81, R53, 0x80, R81 ;  /* 0x0000008035517824 */ /* 0x000fe200078e0251 */
[----:B--2---:R-:W-:Y:S01]  /*37a0*/  IADD3 R4, PT, PT, R3, 0x400, RZ ;  /* 0x0000040003047810 */ /* 0x004fe20007ffe0ff */
[----:B------:R-:W-:-:S12]  /*37b0*/  UIADD3.X UR13, UPT, UPT, URZ, UR11, URZ, UP0, !UPT ;  /* 0x0000000bff0d7290 */ /* 0x000fd800087fe4ff */
.L_x_55:
[----:B------:R-:W-:Y:S02]  /*37c0*/  PLOP3.LUT P1, PT, P1, P0, PT, 0xf2, 0x2f ;  /* 0x00000000002f781c */ /* 0x000fe40000f21e72 */
[----:B------:R-:W-:-:S08]  /*37d0*/  @P0 R2UR P1, UR6, R77 ;  /* 0x000000004d0602ca */ /* 0x000fd00000020000 */
[----:B------:R-:W-:Y:S02]  /*37e0*/  PLOP3.LUT P1, PT, P1, P0, PT, 0xf2, 0x2f ;  /* 0x00000000002f781c */ /* 0x000fe40000f21e72 */
[----:B------:R-:W-:-:S08]  /*37f0*/  @P0 R2UR.OR P1, UR5, R81 ;  /* 0x00000000510502ca */ /* 0x000fd00000120000 */
[----:B------:R-:W-:Y:S02]  /*3800*/  PLOP3.LUT P1, PT, P1, P0, PT, 0xf2, 0x2f ;  /* 0x00000000002f781c */ /* 0x000fe40000f21e72 */
[----:B------:R-:W-:-:S08]  /*3810*/  @P0 R2UR.OR P1, UR4, R4 ;  /* 0x00000000040402ca */ /* 0x000fd00000120000 */
[----:B------:R-:W-:Y:S02]  /*3820*/  @P0 PLOP3.LUT P0, PT, P1, PT, PT, 0x80, 0x8 ;  /* 0x000000000008081c */ /* 0x000fe40000f0f070 */
[----:B------:R-:W-:-:S03]  /*3830*/  PLOP3.LUT P1, PT, PT, PT, PT, 0x80, 0x8 ;  /* 0x000000000008781c */ /* 0x000fc60003f2f070 */
[----:B------:R2:W-:Y:S08]  /*3840*/  UTMASTG.2D [UR4], [UR12], desc[URZ] ;  /* 0x0000ff040c0073b5 */ /* 0x0005f00008009000 */
[----:B--2---:R-:W-:Y:S05]  /*3850*/  @P0 BRA.U.ANY `(.L_x_55) ;  /* 0xfffffffd00d80947 */ /* 0x004fea000393ffff */
[----:B------:R0:W-:Y:S01]  /*3860*/  UTMACMDFLUSH ;  /* 0x00000000000079b7 */ /* 0x0001e20000000000 */
[----:B------:R-:W-:-:S04]  /*3870*/  DEPBAR.LE SB0, 0x0 ;  /* 0x000080000000791a */ /* 0x000fc80000000000 */
.L_x_54:
[----:B------:R-:W-:Y:S05]  /*3880*/  BSYNC.RECONVERGENT B0 ;  /* 0x0000000000007941 */ /* 0x000fea0003800200 */
.L_x_53:
[----:B------:R-:W-:Y:S01]  /*3890*/  FMUL R128, R110, -1.4426950216293334961 ;  /* 0xbfb8aa3b6e807820 */ /* 0x000fe20000400000 */
[----:B------:R-:W-:Y:S01]  /*38a0*/  FMUL R127, R111, -1.4426950216293334961 ;  /* 0xbfb8aa3b6f7f7820 */ /* 0x000fe20000400000 */
[----:B------:R-:W-:Y:S01]  /*38b0*/  FMUL R126, R112, -1.4426950216293334961 ;  /* 0xbfb8aa3b707e7820 */ /* 0x000fe20000400000 */
[----:B------:R-:W-:Y:S01]  /*38c0*/  FMUL R125, R113, -1.4426950216293334961 ;  /* 0xbfb8aa3b717d7820 */ /* 0x000fe20000400000 */
[----:B------:R-:W-:Y:S01]  /*38d0*/  FMUL R124, R114, -1.4426950216293334961 ;  /* 0xbfb8aa3b727c7820 */ /* 0x000fe20000400000 */
[----:B------:R-:W-:Y:S01]  /*38e0*/  FMUL R123, R115, -1.4426950216293334961 ;  /* 0xbfb8aa3b737b7820 */ /* 0x000fe20000400000 */
[----:B------:R-:W3:Y:S01]  /*38f0*/  MUFU.EX2 R128, R128 ;  /* 0x0000008000807308 */ /* 0x000ee20000000800 */
[----:B------:R-:W-:Y:S01]  /*3900*/  FMUL R122, R116, -1.4426950216293334961 ;  /* 0xbfb8aa3b747a7820 */ /* 0x000fe20000400000 */
[----:B------:R-:W-:Y:S01]  /*3910*/  FMUL R121, R117, -1.4426950216293334961 ;  /* 0xbfb8aa3b75797820 */ /* 0x000fe20000400000 */
[----:B------:R-:W-:Y:S01]  /*3920*/  FMUL R120, R36, -1.4426950216293334961 ;  /* 0xbfb8aa3b24787820 */ /* 0x000fe20000400000 */
[----:B------:R-:W-:Y:S01]  /*3930*/  FMUL R119, R37, -1.4426950216293334961 ;  /* 0xbfb8aa3b25777820 */ /* 0x000fe20000400000 */
[----:B------:R-:W-:Y:S01]  /*3940*/  FMUL R118, R38, -1.4426950216293334961 ;  /* 0xbfb8aa3b26767820 */ /* 0x000fe20000400000 */
[----:B--2---:R-:W-:Y:S01]  /*3950*/  FMUL R8, R31, -1.4426950216293334961 ;  /* 0xbfb8aa3b1f087820 */ /* 0x004fe20000400000 */
[----:B------:R-:W-:Y:S01]  /*3960*/  FMUL R9, R30, -1.4426950216293334961 ;  /* 0xbfb8aa3b1e097820 */ /* 0x000fe20000400000 */
[----:B------:R-:W2:Y:S01]  /*3970*/  MUFU.EX2 R127, R127 ;  /* 0x0000007f007f7308 */ /* 0x000ea20000000800 */
[----:B------:R-:W-:Y:S01]  /*3980*/  FMUL R81, R39, -1.4426950216293334961 ;  /* 0xbfb8aa3b27517820 */ /* 0x000fe20000400000 */
[----:B------:R-:W-:Y:S01]  /*3990*/  FMUL R7, R32, -1.4426950216293334961 ;  /* 0xbfb8aa3b20077820 */ /* 0x000fe20000400000 */
[----:B------:R-:W-:Y:S01]  /*39a0*/  FMUL R20, R47, -1.4426950216293334961 ;  /* 0xbfb8aa3b2f147820 */ /* 0x000fe20000400000 */
[----:B------:R-:W-:Y:S01]  /*39b0*/  FMUL R11, R28, -1.4426950216293334961 ;  /* 0xbfb8aa3b1c0b7820 */ /* 0x000fe20000400000 */
[----:B------:R-:W-:Y:S01]  /*39c0*/  FMUL R10, R29, -1.4426950216293334961 ;  /* 0xbfb8aa3b1d0a7820 */ /* 0x000fe20000400000 */
[----:B------:R-:W-:Y:S01]  /*39d0*/  FMUL R5, R34, -1.4426950216293334961 ;  /* 0xbfb8aa3b22057820 */ /* 0x000fe20000400000 */
[----:B------:R-:W-:Y:S01]  /*39e0*/  FMUL R4, R35, -1.4426950216293334961 ;  /* 0xbfb8aa3b23047820 */ /* 0x000fe20000400000 */
[----:B------:R-:W4:Y:S01]  /*39f0*/  MUFU.EX2 R126, R126 ;  /* 0x0000007e007e7308 */ /* 0x000f220000000800 */
[----:B------:R-:W-:Y:S01]  /*3a00*/  FMUL R21, R46, -1.4426950216293334961 ;  /* 0xbfb8aa3b2e157820 */ /* 0x000fe20000400000 */
[----:B------:R-:W-:Y:S01]  /*3a10*/  FMUL R13, R26, -1.4426950216293334961 ;  /* 0xbfb8aa3b1a0d7820 */ /* 0x000fe20000400000 */
[----:B------:R-:W-:Y:S01]  /*3a20*/  FMUL R15, R24, -1.4426950216293334961 ;  /* 0xbfb8aa3b180f7820 */ /* 0x000fe20000400000 */
[----:B------:R-:W-:Y:S01]  /*3a30*/  FMUL R23, R44, -1.4426950216293334961 ;  /* 0xbfb8aa3b2c177820 */ /* 0x000fe20000400000 */
[----:B---3--:R-:W-:Y:S01]  /*3a40*/  FADD R129, R128, 1 ;  /* 0x3f80000080817421 */ /* 0x008fe20000000000 */
[----:B------:R-:W-:Y:S01]  /*3a50*/  FMUL R22, R45, -1.4426950216293334961 ;  /* 0xbfb8aa3b2d167820 */ /* 0x000fe20000400000 */
[----:B------:R-:W-:Y:S01]  /*3a60*/  FMUL R6, R33, -1.4426950216293334961 ;  /* 0xbfb8aa3b21067820 */ /* 0x000fe20000400000 */
[----:B------:R-:W3:Y:S01]  /*3a70*/  MUFU.EX2 R125, R125 ;  /* 0x0000007d007d7308 */ /* 0x000ee20000000800 */
[----:B--2---:R-:W-:Y:S01]  /*3a80*/  FADD R128, R127, 1 ;  /* 0x3f8000007f807421 */ /* 0x004fe20000000000 */
[----:B------:R-:W-:Y:S01]  /*3a90*/  FMUL R16, R51, -1.4426950216293334961 ;  /* 0xbfb8aa3b33107820 */ /* 0x000fe20000400000 */
[----:B------:R-:W-:Y:S01]  /*3aa0*/  FMUL R17, R50, -1.4426950216293334961 ;  /* 0xbfb8aa3b32117820 */ /* 0x000fe20000400000 */
[----:B------:R-:W-:Y:S01]  /*3ab0*/  FMUL R19, R48, -1.4426950216293334961 ;  /* 0xbfb8aa3b30137820 */ /* 0x000fe20000400000 */
[----:B------:R-:W-:Y:S01]  /*3ac0*/  FMUL R14, R25, -1.4426950216293334961 ;  /* 0xbfb8aa3b190e7820 */ /* 0x000fe20000400000 */
[----:B------:R-:W-:Y:S01]  /*3ad0*/  FMUL R12, R27, -1.4426950216293334961 ;  /* 0xbfb8aa3b1b0c7820 */ /* 0x000fe20000400000 */
[----:B------:R-:W-:Y:S01]  /*3ae0*/  FMUL R18, R49, -1.4426950216293334961 ;  /* 0xbfb8aa3b31127820 */ /* 0x000fe20000400000 */
[----:B------:R-:W2:Y:S01]  /*3af0*/  MUFU.EX2 R124, R124 ;  /* 0x0000007c007c7308 */ /* 0x000ea20000000800 */
[----:B----4-:R-:W-:Y:S01]  /*3b00*/  FADD R127, R126, 1 ;  /* 0x3f8000007e7f7421 */ /* 0x010fe20000000000 */
[----:B------:R-:W-:Y:S01]  /*3b10*/  BAR.SYNC.DEFER_BLOCKING 0x2, 0x80 ;  /* 0x0082000000007b1d */ /* 0x000fe20000010000 */
[----:B------:R-:W-:-:S05]  /*3b20*/  ISETP.NE.AND P2, PT, R76, RZ, PT ;  /* 0x000000ff4c00720c */ /* 0x000fca0003f45270 */
[----:B------:R-:W4:Y:S01]  /*3b30*/  MUFU.EX2 R123, R123 ;  /* 0x0000007b007b7308 */ /* 0x000f220000000800 */
[----:B---3--:R-:W-:-:S07]  /*3b40*/  FADD R126, R125, 1 ;  /* 0x3f8000007d7e7421 */ /* 0x008fce0000000000 */
[----:B------:R-:W3:Y:S01]  /*3b50*/  MUFU.EX2 R122, R122 ;  /* 0x0000007a007a7308 */ /* 0x000ee20000000800 */
[----:B--2---:R-:W-:-:S07]  /*3b60*/  FADD R125, R124, 1 ;  /* 0x3f8000007c7d7421 */ /* 0x004fce0000000000 */
[----:B------:R-:W2:Y:S01]  /*3b70*/  MUFU.EX2 R121, R121 ;  /* 0x0000007900797308 */ /* 0x000ea20000000800 */
[----:B----4-:R-:W-:-:S07]  /*3b80*/  FADD R124, R123, 1 ;  /* 0x3f8000007b7c7421 */ /* 0x010fce0000000000 */
        /* <DEDUP_REMOVED lines=46> */
[----:B------:R-:W2:Y:S01]  /*3e70*/  MUFU.RCP R119, R119 ;  /* 0x0000007700777308 */ /* 0x000ea20000001000 */
[----:B----4-:R-:W-:-:S07]  /*3e80*/  FADD R14, R14, 1 ;  /* 0x3f8000000e0e7421 */ /* 0x010fce0000000000 */
[----:B------:R-:W4:Y:S01]  /*3e90*/  MUFU.RCP R118, R81 ;  /* 0x0000005100767308 */ /* 0x000f220000001000 */
[----:B---3--:R-:W-:-:S07]  /*3ea0*/  FADD R12, R12, 1 ;  /* 0x3f8000000c0c7421 */ /* 0x008fce0000000000 */
[----:B------:R-:W3:Y:S01]  /*3eb0*/  MUFU.RCP R8, R8 ;  /* 0x0000000800087308 */ /* 0x000ee20000001000 */
[----:B--2---:R-:W-:-:S04]  /*3ec0*/  FMUL R119, R38, R119 ;  /* 0x0000007726777220 */ /* 0x004fc80000400000 */
[----:B------:R-:W-:-:S03]  /*3ed0*/  FMUL R92, R92, R119 ;  /* 0x000000775c5c7220 */ /* 0x000fc60000400000 */
[----:B------:R-:W2:Y:S01]  /*3ee0*/  MUFU.RCP R9, R9 ;  /* 0x0000000900097308 */ /* 0x000ea20000001000 */
[----:B----4-:R-:W-:Y:S01]  /*3ef0*/  FMUL R118, R39, R118 ;  /* 0x0000007627767220 */ /* 0x010fe20000400000 */
[----:B------:R-:W-:-:S03]  /*3f00*/  FMUL R92, R55, R92 ;  /* 0x0000005c375c7220 */ /* 0x000fc60000400000 */
[----:B------:R-:W-:-:S03]  /*3f10*/  FMUL R118, R93, R118 ;  /* 0x000000765d767220 */ /* 0x000fc60000400000 */
[----:B------:R-:W4:Y:S01]  /*3f20*/  MUFU.EX2 R18, R18 ;  /* 0x0000001200127308 */ /* 0x000f220000000800 */
[----:B---3--:R-:W-:-:S04]  /*3f30*/  FMUL R8, R31, R8 ;  /* 0x000000081f087220 */ /* 0x008fc80000400000 */
[----:B------:R-:W-:-:S03]  /*3f40*/  FMUL R8, R109, R8 ;  /* 0x000000086d087220 */ /* 0x000fc60000400000 */
[----:B------:R-:W3:Y:S01]  /*3f50*/  MUFU.RCP R7, R7 ;  /* 0x0000000700077308 */ /* 0x000ee20000001000 */
[----:B--2---:R-:W-:Y:S01]  /*3f60*/  FMUL R9, R30, R9 ;  /* 0x000000091e097220 */ /* 0x004fe20000400000 */
[----:B------:R-:W-:-:S03]  /*3f70*/  FMUL R8, R55, R8 ;  /* 0x0000000837087220 */ /* 0x000fc60000400000 */
[----:B------:R-:W-:-:S03]  /*3f80*/  FMUL R108, R108, R9 ;  /* 0x000000096c6c7220 */ /* 0x000fc60000400000 */
[----:B------:R-:W2:Y:S01]  /*3f90*/  MUFU.RCP R121, R121 ;  /* 0x0000007900797308 */ /* 0x000ea20000001000 */
[----:B----4-:R-:W-:Y:S01]  /*3fa0*/  FADD R18, R18, 1 ;  /* 0x3f80000012127421 */ /* 0x010fe20000000000 */
[----:B------:R-:W-:-:S06]  /*3fb0*/  FMUL R9, R55, R108 ;  /* 0x0000006c37097220 */ /* 0x000fcc0000400000 */
[----:B------:R-:W4:Y:S01]  /*3fc0*/  MUFU.RCP R20, R20 ;  /* 0x0000001400147308 */ /* 0x000f220000001000 */
[----:B---3--:R-:W-:-:S04]  /*3fd0*/  FMUL R7, R32, R7 ;  /* 0x0000000720077220 */ /* 0x008fc80000400000 */
[----:B------:R-:W-:Y:S01]  /*3fe0*/  FMUL R40, R40, R7 ;  /* 0x0000000728287220 */ /* 0x000fe20000400000 */
[C---:B------:R-:W-:Y:S02]  /*3ff0*/  FMUL R7, R55.reuse, R118 ;  /* 0x0000007637077220 */ /* 0x040fe40000400000 */
[----:B------:R-:W3:Y:S01]  /*4000*/  MUFU.RCP R11, R11 ;  /* 0x0000000b000b7308 */ /* 0x000ee20000001000 */
[----:B--2---:R-:W-:Y:S01]  /*4010*/  FMUL R121, R36, R121 ;  /* 0x0000007924797220 */ /* 0x004fe20000400000 */
[----:B------:R-:W-:-:S03]  /*4020*/  FMUL R40, R55, R40 ;  /* 0x0000002837287220 */ /* 0x000fc60000400000 */
[----:B------:R-:W-:-:S03]  /*4030*/  FMUL R90, R90, R121 ;  /* 0x000000795a5a7220 */ /* 0x000fc60000400000 */
[----:B------:R-:W2:Y:S01]  /*4040*/  MUFU.RCP R10, R10 ;  /* 0x0000000a000a7308 */ /* 0x000ea20000001000 */
[----:B----4-:R-:W-:Y:S01]  /*4050*/  FMUL R20, R47, R20 ;  /* 0x000000142f147220 */ /* 0x010fe20000400000 */
[----:B------:R-:W-:-:S03]  /*4060*/  FMUL R90, R55, R90 ;  /* 0x0000005a375a7220 */ /* 0x000fc60000400000 */
[----:B------:R-:W-:-:S03]  /*4070*/  FMUL R20, R97, R20 ;  /* 0x0000001461147220 */ /* 0x000fc60000400000 */
[----:B------:R-:W4:Y:S01]  /*4080*/  MUFU.RCP R5, R5 ;  /* 0x0000000500057308 */ /* 0x000f220000001000 */
[----:B---3--:R-:W-:-:S04]  /*4090*/  FMUL R11, R28, R11 ;  /* 0x0000000b1c0b7220 */ /* 0x008fc80000400000 */
[----:B------:R-:W-:Y:S01]  /*40a0*/  FMUL R106, R106, R11 ;  /* 0x0000000b6a6a7220 */ /* 0x000fe20000400000 */
[----:B------:R-:W-:Y:S02]  /*40b0*/  FMUL R11, R55, R20 ;  /* 0x00000014370b7220 */ /* 0x000fe40000400000 */
[----:B------:R-:W3:Y:S01]  /*40c0*/  MUFU.RCP R4, R4 ;  /* 0x0000000400047308 */ /* 0x000ee20000001000 */
[----:B--2---:R-:W-:-:S04]  /*40d0*/  FMUL R10, R29, R10 ;  /* 0x0000000a1d0a7220 */ /* 0x004fc80000400000 */
[----:B------:R-:W-:-:S03]  /*40e0*/  FMUL R10, R107, R10 ;  /* 0x0000000a6b0a7220 */ /* 0x000fc60000400000 */
[----:B------:R-:W2:Y:S01]  /*40f0*/  MUFU.RCP R21, R21 ;  /* 0x0000001500157308 */ /* 0x000ea20000001000 */
[----:B----4-:R-:W-:Y:S01]  /*4100*/  FMUL R5, R34, R5 ;  /* 0x0000000522057220 */ /* 0x010fe20000400000 */
[----:B------:R-:W-:-:S03]  /*4110*/  FMUL R10, R55, R10 ;  /* 0x0000000a370a7220 */ /* 0x000fc60000400000 */
[----:B------:R-:W-:Y:S01]  /*4120*/  FMUL R42, R42, R5 ;  /* 0x000000052a2a7220 */ /* 0x000fe20000400000 */
[----:B------:R-:W-:Y:S02]  /*4130*/  FMNMX.NAN R5, |R7|, |R8|, !PT ;  /* 0x4000000807057209 */ /* 0x000fe40007820200 */
[----:B------:R-:W4:Y:S01]  /*4140*/  MUFU.RCP R13, R13 ;  /* 0x0000000d000d7308 */ /* 0x000f220000001000 */
[----:B---3--:R-:W-:-:S07]  /*4150*/  FMUL R4, R35, R4 ;  /* 0x0000000423047220 */ /* 0x008fce0000400000 */
        /* <DEDUP_REMOVED lines=9> */
[----:B---3--:R-:W-:-:S04]  /*41f0*/  FMUL R120, R37, R120 ;  /* 0x0000007825787220 */ /* 0x008fc80000400000 */
[----:B------:R-:W-:-:S03]  /*4200*/  FMUL R120, R91, R120 ;  /* 0x000000785b787220 */ /* 0x000fc60000400000 */
[----:B------:R-:W3:Y:S01]  /*4210*/  MUFU.RCP R129, R129 ;  /* 0x0000008100817308 */ /* 0x000ee20000001000 */
[----:B--2---:R-:W-:Y:S01]  /*4220*/  FMUL R15, R24, R15 ;  /* 0x0000000f180f7220 */ /* 0x004fe20000400000 */
[----:B------:R-:W-:Y:S01]  /*4230*/  FMUL R24, R43, R4 ;  /* 0x000000042b187220 */ /* 0x000fe20000400000 */
[----:B------:R-:W-:Y:S01]  /*4240*/  F2FP.SATFINITE.E4M3.F32.PACK_AB_MERGE_C R4, R7, R92, RZ ;  /* 0x0000005c0704723e */ /* 0x000fe200048070ff */
[C---:B------:R-:W-:Y:S01]  /*4250*/  FMUL R21, R55.reuse, R120 ;  /* 0x0000007837157220 */ /* 0x040fe20000400000 */
[----:B------:R-:W-:Y:S01]  /*4260*/  F2FP.SATFINITE.E4M3.F32.PACK_AB_MERGE_C R7, R8, R9, RZ ;  /* 0x000000090807723e */ /* 0x000fe200048070ff */
[C---:B------:R-:W-:Y:S01]  /*4270*/  FMUL R9, R55.reuse, R106 ;  /* 0x0000006a37097220 */ /* 0x040fe20000400000 */
[----:B------:R-:W-:Y:S01]  /*4280*/  FMUL R20, R55, R24 ;  /* 0x0000001837147220 */ /* 0x000fe20000400000 */
[----:B------:R-:W2:Y:S01]  /*4290*/  MUFU.RCP R128, R128 ;  /* 0x0000008000807308 */ /* 0x000ea20000001000 */
[----:B----4-:R-:W-:Y:S01]  /*42a0*/  FMUL R23, R44, R23 ;  /* 0x000000172c177220 */ /* 0x010fe20000400000 */
[----:B------:R-:W-:Y:S01]  /*42b0*/  FMUL R102, R102, R15 ;  /* 0x0000000f66667220 */ /* 0x000fe20000400000 */
[----:B------:R-:W-:-:S02]  /*42c0*/  FMNMX.NAN R15, |R90|, |R9|, !PT ;  /* 0x400000095a0f7209 */ /* 0x000fc40007820200 */
[----:B------:R-:W-:Y:S01]  /*42d0*/  FMUL R94, R94, R23 ;  /* 0x000000175e5e7220 */ /* 0x000fe20000400000 */
[----:B------:R-:W-:Y:S01]  /*42e0*/  FMUL R23, R55, R42 ;  /* 0x0000002a37177220 */ /* 0x000fe20000400000 */
[----:B------:R-:W-:Y:S01]  /*42f0*/  F2FP.SATFINITE.E4M3.F32.PACK_AB_MERGE_C R24, R10, R9, RZ ;  /* 0x000000090a18723e */ /* 0x000fe200048070ff */
[----:B------:R-:W4:Y:S01]  /*4300*/  MUFU.RCP R127, R127 ;  /* 0x0000007f007f7308 */ /* 0x000f220000001000 */
[----:B---3--:R-:W-:Y:S01]  /*4310*/  FMUL R129, R110, R129 ;  /* 0x000000816e817220 */ /* 0x008fe20000400000 */
[----:B------:R-:W-:Y:S01]  /*4320*/  FMNMX.NAN R9, |R11|, |R20|, !PT ;  /* 0x400000140b097209 */ /* 0x000fe20007820200 */
[C---:B------:R-:W-:Y:S01]  /*4330*/  FMUL R94, R55.reuse, R94 ;  /* 0x0000005e375e7220 */ /* 0x040fe20000400000 */
[----:B------:R-:W-:Y:S01]  /*4340*/  F2FP.SATFINITE.E4M3.F32.PACK_AB_MERGE_C R20, R20, R23, RZ ;  /* 0x000000171414723e */ /* 0x000fe200048070ff */
[----:B------:R-:W-:Y:S01]  /*4350*/  FMUL R82, R82, R129 ;  /* 0x0000008152527220 */ /* 0x000fe20000400000 */
[----:B------:R-:W-:Y:S01]  /*4360*/  FMUL R102, R55, R102 ;  /* 0x0000006637667220 */ /* 0x000fe20000400000 */
[----:B------:R-:W-:Y:S01]  /*4370*/  F2FP.SATFINITE.E4M3.F32.PACK_AB_MERGE_C R11, R11, R96, RZ ;  /* 0x000000600b0b723e */ /* 0x000fe200048070ff */
[----:B------:R-:W3:Y:S01]  /*4380*/  MUFU.RCP R126, R126 ;  /* 0x0000007e007e7308 */ /* 0x000ee20000001000 */
[----:B--2---:R-:W-:Y:S01]  /*4390*/  FMUL R128, R111, R128 ;  /* 0x000000806f807220 */ /* 0x004fe20000400000 */
[----:B------:R-:W-:-:S03]  /*43a0*/  FMUL R82, R55, R82 ;  /* 0x0000005237527220 */ /* 0x000fc60000400000 */
[----:B------:R-:W-:-:S03]  /*43b0*/  FMUL R128, R83, R128 ;  /* 0x0000008053807220 */ /* 0x000fc60000400000 */
[----:B------:R-:W2:Y:S01]  /*43c0*/  MUFU.RCP R22, R22 ;  /* 0x0000001600167308 */ /* 0x000ea20000001000 */
[----:B----4-:R-:W-:Y:S01]  /*43d0*/  FMUL R127, R112, R127 ;  /* 0x0000007f707f7220 */ /* 0x010fe20000400000 */
[----:B------:R-:W-:-:S03]  /*43e0*/  FMUL R128, R55, R128 ;  /* 0x0000008037807220 */ /* 0x000fc60000400000 */
[----:B------:R-:W-:Y:S02]  /*43f0*/  FMUL R84, R84, R127 ;  /* 0x0000007f54547220 */ /* 0x000fe40000400000 */
[----:B------:R-:W-:Y:S01]  /*4400*/  F2FP.SATFINITE.E4M3.F32.PACK_AB_MERGE_C R8, R128, R82, RZ ;  /* 0x000000528008723e */ /* 0x000fe200048070ff */
[----:B------:R-:W4:Y:S01]  /*4410*/  MUFU.RCP R6, R6 ;  /* 0x0000000600067308 */ /* 0x000f220000001000 */
[----:B---3--:R-:W-:Y:S01]  /*4420*/  FMUL R126, R113, R126 ;  /* 0x0000007e717e7220 */ /* 0x008fe20000400000 */
[----:B------:R-:W-:-:S03]  /*4430*/  FMUL R84, R55, R84 ;  /* 0x0000005437547220 */ /* 0x000fc60000400000 */
[----:B------:R-:W-:-:S03]  /*4440*/  FMUL R126, R85, R126 ;  /* 0x0000007e557e7220 */ /* 0x000fc60000400000 */
[----:B------:R-:W3:Y:S01]  /*4450*/  MUFU.RCP R16, R16 ;  /* 0x0000001000107308 */ /* 0x000ee20000001000 */
[----:B--2---:R-:W-:-:S04]  /*4460*/  FMUL R22, R45, R22 ;  /* 0x000000162d167220 */ /* 0x004fc80000400000 */
[----:B------:R-:W-:-:S03]  /*4470*/  FMUL R22, R95, R22 ;  /* 0x000000165f167220 */ /* 0x000fc60000400000 */
[----:B------:R-:W2:Y:S01]  /*4480*/  MUFU.RCP R17, R17 ;  /* 0x0000001100117308 */ /* 0x000ea20000001000 */
[----:B----4-:R-:W-:Y:S01]  /*4490*/  FMUL R6, R33, R6 ;  /* 0x0000000621067220 */ /* 0x010fe20000400000 */
[C---:B------:R-:W-:Y:S01]  /*44a0*/  FMUL R22, R55.reuse, R22 ;  /* 0x0000001637167220 */ /* 0x040fe20000400000 */
[----:B------:R-:W-:Y:S02]  /*44b0*/  FMUL R33, R55, R104 ;  /* 0x0000006837217220 */ /* 0x000fe40000400000 */
[----:B------:R-:W-:-:S03]  /*44c0*/  FMUL R6, R41, R6 ;  /* 0x0000000629067220 */ /* 0x000fc60000400000 */
[----:B------:R-:W4:Y:S01]  /*44d0*/  MUFU.RCP R19, R19 ;  /* 0x0000001300137308 */ /* 0x000f220000001000 */
[----:B---3--:R-:W-:-:S04]  /*44e0*/  FMUL R16, R51, R16 ;  /* 0x0000001033107220 */ /* 0x008fc80000400000 */
[----:B------:R-:W-:-:S03]  /*44f0*/  FMUL R16, R101, R16 ;  /* 0x0000001065107220 */ /* 0x000fc60000400000 */
[----:B------:R-:W3:Y:S01]  /*4500*/  MUFU.RCP R122, R122 ;  /* 0x0000007a007a7308 */ /* 0x000ee20000001000 */
[----:B--2---:R-:W-:-:S04]  /*4510*/  FMUL R17, R50, R17 ;  /* 0x0000001132117220 */ /* 0x004fc80000400000 */
[----:B------:R-:W-:Y:S01]  /*4520*/  FMUL R100, R100, R17 ;  /* 0x0000001164647220 */ /* 0x000fe20000400000 */
[----:B------:R-:W-:Y:S01]  /*4530*/  FMNMX.NAN R17, |R96|, |R23|, !PT ;  /* 0x4000001760117209 */ /* 0x000fe20007820200 */
[----:B------:R-:W-:Y:S01]  /*4540*/  FMUL R23, R55, R6 ;  /* 0x0000000637177220 */ /* 0x000fe20000400000 */
[----:B------:R-:W2:Y:S01]  /*4550*/  MUFU.RCP R14, R14 ;  /* 0x0000000e000e7308 */ /* 0x000ea20000001000 */
[----:B----4-:R-:W-:Y:S01]  /*4560*/  FMUL R19, R48, R19 ;  /* 0x0000001330137220 */ /* 0x010fe20000400000 */
[C---:B------:R-:W-:Y:S02]  /*4570*/  F2FP.SATFINITE.E4M3.F32.PACK_AB_MERGE_C R6, R22.reuse, R94, RZ ;  /* 0x0000005e1606723e */ /* 0x040fe400048070ff */
[----:B------:R-:W-:Y:S01]  /*4580*/  FMNMX.NAN R26, |R22|, |R23|, !PT ;  /* 0x40000017161a7209 */ /* 0x000fe20007820200 */
[----:B------:R-:W-:Y:S01]  /*4590*/  FMUL R98, R98, R19 ;  /* 0x0000001362627220 */ /* 0x000fe20000400000 */
[----:B------:R-:W-:Y:S01]  /*45a0*/  FMNMX.NAN R19, |R21|, |R10|, !PT ;  /* 0x4000000a15137209 */ /* 0x000fe20007820200 */
[----:B------:R-:W-:Y:S01]  /*45b0*/  FMUL R10, R55, R16 ;  /* 0x00000010370a7220 */ /* 0x000fe20000400000 */
[----:B------:R-:W4:Y:S01]  /*45c0*/  MUFU.RCP R12, R12 ;  /* 0x0000000c000c7308 */ /* 0x000f220000001000 */
[----:B---3--:R-:W-:Y:S01]  /*45d0*/  FMUL R122, R117, R122 ;  /* 0x0000007a757a7220 */ /* 0x008fe20000400000 */
[----:B------:R-:W-:Y:S01]  /*45e0*/  FMUL R98, R55, R98 ;  /* 0x0000006237627220 */ /* 0x000fe20000400000 */
[----:B------:R-:W-:-:S02]  /*45f0*/  F2FP.SATFINITE.E4M3.F32.PACK_AB_MERGE_C R21, R21, R90, RZ ;  /* 0x0000005a1515723e */ /* 0x000fc400048070ff */
[----:B------:R-:W-:Y:S01]  /*4600*/  FMUL R122, R89, R122 ;  /* 0x0000007a597a7220 */ /* 0x000fe20000400000 */
[----:B------:R-:W-:Y:S02]  /*4610*/  F2FP.SATFINITE.E4M3.F32.PACK_AB_MERGE_C R23, R23, R40, RZ ;  /* 0x000000281717723e */ /* 0x000fe400048070ff */
[----:B------:R-:W3:Y:S01]  /*4620*/  MUFU.RCP R124, R124 ;  /* 0x0000007c007c7308 */ /* 0x000ee20000001000 */
[----:B--2---:R-:W-:Y:S01]  /*4630*/  FMUL R14, R25, R14 ;  /* 0x0000000e190e7220 */ /* 0x004fe20000400000 */
[----:B------:R-:W-:Y:S01]  /*4640*/  FMUL R25, R55, R126 ;  /* 0x0000007e37197220 */ /* 0x000fe20000400000 */
[----:B------:R-:W-:Y:S02]  /*4650*/  PRMT R11, R6, 0x5410, R11 ;  /* 0x00005410060b7816 */ /* 0x000fe4000000000b */
[----:B------:R-:W-:Y:S01]  /*4660*/  FMUL R14, R103, R14 ;  /* 0x0000000e670e7220 */ /* 0x000fe20000400000 */
[----:B------:R-:W-:Y:S02]  /*4670*/  PRMT R6, R24, 0x5410, R7 ;  /* 0x0000541018067816 */ /* 0x000fe40000000007 */
[----:B------:R-:W2:Y:S01]  /*4680*/  MUFU.RCP R123, R123 ;  /* 0x0000007b007b7308 */ /* 0x000ea20000001000 */
[----:B----4-:R-:W-:Y:S01]  /*4690*/  FMUL R12, R27, R12 ;  /* 0x0000000c1b0c7220 */ /* 0x010fe20000400000 */
[----:B------:R-:W-:Y:S01]  /*46a0*/  F2FP.SATFINITE.E4M3.F32.PACK_AB_MERGE_C R27, R25, R84, RZ ;  /* 0x00000054191b723e */ /* 0x000fe200048070ff */
[----:B------:R-:W-:Y:S01]  /*46b0*/  FMUL R31, R55, R14 ;  /* 0x0000000e371f7220 */ /* 0x000fe20000400000 */
[----:B------:R-:W-:Y:S01]  /*46c0*/  FMNMX3.NAN R22, |R25|, |R10|, R5, !PT ;  /* 0x4000000a19167276 */ /* 0x000fe20007820205 */
[----:B------:R-:W-:Y:S01]  /*46d0*/  FMUL R12, R105, R12 ;  /* 0x0000000c690c7220 */ /* 0x000fe20000400000 */
[----:B------:R-:W-:Y:S01]  /*46e0*/  FMUL R5, R55, R122 ;  /* 0x0000007a37057220 */ /* 0x000fe20000400000 */
[----:B------:R-:W-:Y:S01]  /*46f0*/  PRMT R8, R8, 0x5410, R27 ;  /* 0x0000541008087816 */ /* 0x000fe2000000001b */
[----:B------:R-:W4:Y:S01]  /*4700*/  MUFU.RCP R125, R125 ;  /* 0x0000007d007d7308 */ /* 0x000f220000001000 */
[----:B---3--:R-:W-:Y:S01]  /*4710*/  FMUL R124, R115, R124 ;  /* 0x0000007c737c7220 */ /* 0x008fe20000400000 */
[C---:B------:R-:W-:Y:S01]  /*4720*/  FMUL R12, R55.reuse, R12 ;  /* 0x0000000c370c7220 */ /* 0x040fe20000400000 */
[----:B------:R-:W-:Y:S01]  /*4730*/  FMUL R27, R55, R100 ;  /* 0x00000064371b7220 */ /* 0x000fe20000400000 */
[----:B------:R-:W-:Y:S01]  /*4740*/  PRMT R7, R23, 0x5410, R20 ;  /* 0x0000541017077816 */ /* 0x000fe20000000014 */
[----:B------:R-:W-:Y:S01]  /*4750*/  FMUL R124, R87, R124 ;  /* 0x0000007c577c7220 */ /* 0x000fe20000400000 */
[----:B------:R-:W-:-:S02]  /*4760*/  FMNMX.NAN R16, |R94|, |R40|, !PT ;  /* 0x400000285e107209 */ /* 0x000fc40007820200 */
[----:B------:R-:W3:Y:S01]  /*4770*/  MUFU.RCP R18, R18 ;  /* 0x0000001200127308 */ /* 0x000ee20000001000 */
[----:B--2---:R-:W-:Y:S01]  /*4780*/  FMUL R123, R116, R123 ;  /* 0x0000007b747b7220 */ /* 0x004fe20000400000 */
[----:B------:R-:W-:Y:S01]  /*4790*/  FMUL R124, R55, R124 ;  /* 0x0000007c377c7220 */ /* 0x000fe20000400000 */
[----:B------:R-:W-:Y:S02]  /*47a0*/  FMNMX3.NAN R29, |R5|, |R12|, R9, !PT ;  /* 0x4000000c051d7276 */ /* 0x000fe40007820209 */
[----:B------:R-:W-:Y:S01]  /*47b0*/  FMUL R88, R88, R123 ;  /* 0x0000007b58587220 */ /* 0x000fe20000400000 */
[----:B------:R-:W-:Y:S02]  /*47c0*/  F2FP.SATFINITE.E4M3.F32.PACK_AB_MERGE_C R14, R10, R27, RZ ;  /* 0x0000001b0a0e723e */ /* 0x000fe400048070ff */
[----:B------:R-:W-:Y:S01]  /*47d0*/  FMNMX3.NAN R26, |R124|, |R31|, R26, !PT ;  /* 0x4000001f7c1a7276 */ /* 0x000fe2000782021a */
[----:B----4-:R-:W-:Y:S01]  /*47e0*/  FMUL R125, R114, R125 ;  /* 0x0000007d727d7220 */ /* 0x010fe20000400000 */
[----:B------:R-:W-:Y:S01]  /*47f0*/  FMUL R88, R55, R88 ;  /* 0x0000005837587220 */ /* 0x000fe20000400000 */
[----:B------:R-:W-:-:S02]  /*4800*/  PRMT R10, R21, 0x5410, R4 ;  /* 0x00005410150a7816 */ /* 0x000fc40000000004 */
[----:B------:R-:W-:Y:S01]  /*4810*/  FMUL R86, R86, R125 ;  /* 0x0000007d56567220 */ /* 0x000fe20000400000 */
[----:B------:R-:W-:Y:S02]  /*4820*/  FMNMX3.NAN R84, |R84|, |R27|, R13, !PT ;  /* 0x4000001b54547276 */ /* 0x000fe4000782020d */
[----:B------:R-:W-:Y:S01]  /*4830*/  F2FP.SATFINITE.E4M3.F32.PACK_AB_MERGE_C R9, R5, R88, RZ ;  /* 0x000000580509723e */ /* 0x000fe200048070ff */
[----:B---3--:R-:W-:Y:S01]  /*4840*/  FMUL R18, R49, R18 ;  /* 0x0000001231127220 */ /* 0x008fe20000400000 */
[----:B------:R-:W-:Y:S01]  /*4850*/  FMUL R25, R55, R86 ;  /* 0x0000005637197220 */ /* 0x000fe20000400000 */
[----:B------:R-:W-:Y:S02]  /*4860*/  F2FP.SATFINITE.E4M3.F32.PACK_AB_MERGE_C R5, R12, R33, RZ ;  /* 0x000000210c05723e */ /* 0x000fe400048070ff */
[----:B------:R-:W-:Y:S01]  /*4870*/  FMUL R18, R99, R18 ;  /* 0x0000001263127220 */ /* 0x000fe20000400000 */
[----:B------:R-:W-:Y:S02]  /*4880*/  F2FP.SATFINITE.E4M3.F32.PACK_AB_MERGE_C R12, R31, R102, RZ ;  /* 0x000000661f0c723e */ /* 0x000fe400048070ff */
[----:B------:R-:W-:Y:S01]  /*4890*/  F2FP.SATFINITE.E4M3.F32.PACK_AB_MERGE_C R124, R124, R25, RZ ;  /* 0x000000197c7c723e */ /* 0x000fe200048070ff */
[----:B------:R-:W-:Y:S01]  /*48a0*/  FMUL R35, R55, R18 ;  /* 0x0000001237237220 */ /* 0x000fe20000400000 */
[----:B------:R-:W-:-:S02]  /*48b0*/  PRMT R5, R12, 0x5410, R5 ;  /* 0x000054100c057816 */ /* 0x000fc40000000005 */
[----:B------:R-:W-:Y:S02]  /*48c0*/  PRMT R9, R124, 0x5410, R9 ;  /* 0x000054107c097816 */ /* 0x000fe40000000009 */
[----:B------:R-:W-:Y:S02]  /*48d0*/  F2FP.SATFINITE.E4M3.F32.PACK_AB_MERGE_C R37, R35, R98, RZ ;  /* 0x000000622325723e */ /* 0x000fe400048070ff */
[----:B------:R-:W-:Y:S01]  /*48e0*/  FMNMX3.NAN R17, |R88|, |R33|, R17, !PT ;  /* 0x4000002158117276 */ /* 0x000fe20007820211 */
[----:B------:R2:W-:Y:S01]  /*48f0*/  STS.128 [R72], R8 ;  /* 0x0000000848007388 */ /* 0x0005e20000000c00 */
[----:B------:R-:W-:Y:S02]  /*4900*/  PRMT R4, R37, 0x5410, R14 ;  /* 0x0000541025047816 */ /* 0x000fe4000000000e */
[----:B------:R-:W-:Y:S02]  /*4910*/  FMNMX3.NAN R19, |R128|, |R35|, R19, !PT ;  /* 0x4000002380137276 */ /* 0x000fe40007820213 */
[----:B------:R-:W-:Y:S01]  /*4920*/  FMNMX3.NAN R16, |R25|, |R102|, R16, !PT ;  /* 0x4000006619107276 */ /* 0x000fe20007820210 */
[----:B------:R2:W-:Y:S01]  /*4930*/  STS.128 [R73], R4 ;  /* 0x0000000449007388 */ /* 0x0005e20000000c00 */
[----:B------:R-:W-:-:S02]  /*4940*/  FMNMX3.NAN R15, |R82|, |R98|, R15, !PT ;  /* 0x40000062520f7276 */ /* 0x000fc4000782020f */
[----:B------:R-:W-:Y:S01]  /*4950*/  FMNMX.NAN R22, R29, R22, !PT ;  /* 0x000000161d167209 */ /* 0x000fe20007820000 */
[----:B------:R3:W-:Y:S06]  /*4960*/  MEMBAR.ALL.CTA ;  /* 0x0000000000007992 */ /* 0x0007ec0000008000 */
[----:B---3--:R-:W3:Y:S01]  /*4970*/  FENCE.VIEW.ASYNC.S ;  /* 0x00000000000073c6 */ /* 0x008ee20000000000 */
[----:B------:R-:W-:Y:S02]  /*4980*/  FMNMX.NAN R17, R17, R84, !PT ;  /* 0x0000005411117209 */ /* 0x000fe40007820000 */
[----:B------:R-:W-:-:S02]  /*4990*/  FMNMX3.NAN R19, R19, R26, R22, !PT ;  /* 0x0000001a13137276 */ /* 0x000fc40007820016 */
[----:B------:R-:W-:-:S04]  /*49a0*/  FMNMX3.NAN R16, R15, R16, R17, !PT ;  /* 0x000000100f107276 */ /* 0x000fc80007820011 */
[----:B------:R-:W-:-:S04]  /*49b0*/  FMNMX3.NAN R16, R16, R19, RZ, !PT ;  /* 0x0000001310107276 */ /* 0x000fc800078200ff */
[----:B------:R-:W-:Y:S01]  /*49c0*/  FMNMX R79, R16, R79, !PT ;  /* 0x0000004f104f7209 */ /* 0x000fe20007800000 */
[----:B---3--:R-:W-:Y:S06]  /*49d0*/  BAR.SYNC.DEFER_BLOCKING 0x2, 0x80 ;  /* 0x0082000000007b1d */ /* 0x008fec0000010000 */
[----:B------:R-:W-:Y:S05]  /*49e0*/  @P2 BRA `(.L_x_56) ;  /* 0x0000000000442947 */ /* 0x000fea0003800000 */
[----:B------:R-:W-:Y:S01]  /*49f0*/  IMAD R80, R53, 0x4, R80 ;  /* 0x0000000435507824 */ /* 0x000fe200078e0250 */
[----:B------:R-:W-:Y:S01]  /*4a00*/  UIADD3 UR12, UP0, UPT, UR10, 0x2c0, URZ ;  /* 0x000002c00a0c7890 */ /* 0x000fe2000ff1e0ff */
[----:B------:R-:W-:Y:S02]  /*4a10*/  PLOP3.LUT P0, PT, PT, PT, PT, 0x80, 0x8 ;  /* 0x000000000008781c */ /* 0x000fe40003f0f070 */
[----:B--2---:R-:W-:Y:S01]  /*4a20*/  IADD3 R4, PT, PT, R3, 0x4400, RZ ;  /* 0x0000440003047810 */ /* 0x004fe20007ffe0ff */
[----:B------:R-:W-:Y:S01]  /*4a30*/  IMAD.SHL.U32 R80, R80, 0x10, RZ ;  /* 0x0000001050507824 */ /* 0x000fe200078e00ff */
[----:B------:R-:W-:-:S12]  /*4a40*/  UIADD3.X UR13, UPT, UPT, URZ, UR11, URZ, UP0, !UPT ;  /* 0x0000000bff0d7290 */ /* 0x000fd800087fe4ff */
.L_x_57:
        /* <DEDUP_REMOVED lines=10> */
[----:B------:R0:W-:Y:S02]  /*4af0*/  UTMACMDFLUSH ;  /* 0x00000000000079b7 */ /* 0x0001e40000000000 */
.L_x_56:
[----:B------:R-:W-:Y:S01]  /*4b00*/  BAR.SYNC.DEFER_BLOCKING 0x2, 0x80 ;  /* 0x0082000000007b1d */ /* 0x000fe20000010000 */
[----:B------:R-:W-:Y:S01]  /*4b10*/  HFMA2 R80, -RZ, RZ, 0, 1.1920928955078125e-07 ;  /* 0x00000002ff507431 */ /* 0x000fe200000001ff */
[----:B------:R-:W-:-:S04]  /*4b20*/  PLOP3.LUT P0, PT, PT, PT, PT, 0x8, 0x80 ;  /* 0x000000000080781c */ /* 0x000fc80003f0e170 */
[----:B------:R-:W-:Y:S09]  /*4b30*/  @P3 BRA `(.L_x_58) ;  /* 0xffffffe400343947 */ /* 0x000ff2000383ffff */
[----:B------:R-:W-:Y:S01]  /*4b40*/  ELECT P0, URZ, PT ;  /* 0x0000000000ff782f */ /* 0x000fe20003800000 */
[C---:B--2---:R-:W-:Y:S01]  /*4b50*/  IMAD R5, R62.reuse, 0x8, R3 ;  /* 0x000000083e057824 */ /* 0x044fe200078e0203 */
[----:B------:R-:W-:Y:S01]  /*4b60*/  SHF.L.U32 R4, R61, 0x1f, RZ ;  /* 0x0000001f3d047819 */ /* 0x000fe200000006ff */
[----:B------:R-:W-:Y:S01]  /*4b70*/  BSSY B0, `(.L_x_59) ;  /* 0x0000006000007945 */ /* 0x000fe20003800000 */
[----:B------:R-:W-:-:S09]  /*4b80*/  LEA R55, R62, R3, 0x4 ;  /* 0x000000033e377211 */ /* 0x000fd200078e20ff */
[----:B------:R-:W-:-:S04]  /*4b90*/  @P0 IMAD.MOV.U32 R7, RZ, RZ, 0x1 ;  /* 0x00000001ff070424 */ /* 0x000fc800078e00ff */
[----:B------:R2:W-:Y:S01]  /*4ba0*/  @P0 SYNCS.ARRIVE.TRANS64.ART0 RZ, [R52+URZ+0x70], R7 ;  /* 0x0000700734ff09a7 */ /* 0x0005e200085000ff */
[----:B------:R-:W3:Y:S02]  /*4bb0*/  SYNCS.PHASECHK.TRANS64.TRYWAIT P0, [R5+URZ+0x80], R4 ;  /* 0x00008004050075a7 */ /* 0x000ee400080011ff */
[----:B--23--:R-:W-:Y:S05]  /*4bc0*/  @!P0 BRA `(.L_x_60) ;  /* 0x0000000800cc8947 */ /* 0x00cfea0003800000 */
.L_x_92:
[----:B------:R-:W-:Y:S05]  /*4bd0*/  BSYNC B0 ;  /* 0x0000000000007941 */ /* 0x000fea0003800000 */
.L_x_59:
[----:B------:R-:W3:Y:S01]  /*4be0*/  LDS.128 R52, [R55+0x38410] ;  /* 0x0384100037347984 */ /* 0x000ee20000000c00 */
[----:B------:R-:W-:Y:S01]  /*4bf0*/  CREDUX.MAXABS.F32.NAN UR4, R79 ;  /* 0x000000004f0472cc */ /* 0x000fe20000006400 */
[----:B------:R-:W-:Y:S01]  /*4c00*/  BSSY.RECONVERGENT B0, `(.L_x_61) ;  /* 0x0000014000007945 */ /* 0x000fe20003800200 */
[----:B------:R-:W-:Y:S01]  /*4c10*/  ISETP.NE.AND P0, PT, R56, RZ, PT ;  /* 0x000000ff3800720c */ /* 0x000fe20003f05270 */
[----:B------:R4:W-:Y:S06]  /*4c20*/  MEMBAR.ALL.CTA ;  /* 0x0000000000007992 */ /* 0x0009ec0000008000 */
[----:B----4-:R-:W4:Y:S01]  /*4c30*/  FENCE.VIEW.ASYNC.S ;  /* 0x00000000000073c6 */ /* 0x010f220000000000 */
[----:B------:R-:W-:-:S02]  /*4c40*/  VIADD R60, R60, 0x1 ;  /* 0x000000013c3c7836 */ /* 0x000fc40000000000 */
[----:B------:R-:W-:Y:S02]  /*4c50*/  VIADD R62, R62, 0x1 ;  /* 0x000000013e3e7836 */ /* 0x000fe40000000000 */
[----:B--2---:R-:W-:Y:S01]  /*4c60*/  IMAD.U32 R7, RZ, RZ, UR4 ;  /* 0x00000004ff077e24 */ /* 0x004fe2000f8e00ff */
[----:B----4-:R2:W-:Y:S04]  /*4c70*/  SYNCS.ARRIVE.TRANS64.ART0 RZ, [R5+URZ+0x90], R0 ;  /* 0x0000900005ff79a7 */ /* 0x0105e800085000ff */
[----:B------:R2:W-:Y:S01]  /*4c80*/  @!P0 STS [R74+0x38400], R7 ;  /* 0x038400074a008388 */ /* 0x0005e20000000800 */
[----:B------:R-:W-:Y:S01]  /*4c90*/  BAR.SYNC.DEFER_BLOCKING 0x2, 0x80 ;  /* 0x0082000000007b1d */ /* 0x000fe20000010000 */
[----:B------:R-:W-:-:S13]  /*4ca0*/  LOP3.LUT P0, RZ, R76, R56, RZ, 0xfc, !PT ;  /* 0x000000384cff7212 */ /* 0x000fda000780fcff */
[----:B------:R-:W-:Y:S05]  /*4cb0*/  @P0 BRA `(.L_x_62) ;  /* 0x0000000000200947 */ /* 0x000fea0003800000 */
[----:B-1----:R-:W-:Y:S01]  /*4cc0*/  IMAD.U32 R3, RZ, RZ, UR7 ;  /* 0x00000007ff037e24 */ /* 0x002fe2000f8e00ff */
[----:B------:R-:W1:Y:S04]  /*4cd0*/  LDCU.64 UR4, c[0x0][0x740] ;  /* 0x0000e800ff0477ac */ /* 0x000e680008000a00 */
[----:B--2---:R-:W2:Y:S01]  /*4ce0*/  LDS.128 R4, [R3+0x38400] ;  /* 0x0384000003047984 */ /* 0x004ea20000000c00 */
[----:B-1----:R-:W-:-:S04]  /*4cf0*/  LEA R8, P0, R57, UR4, 0x2 ;  /* 0x0000000439087c11 */ /* 0x002fc8000f8010ff */
[----:B------:R-:W-:Y:S02]  /*4d00*/  LEA.HI.X R9, R57, UR5, R2, 0x2, P0 ;  /* 0x0000000539097c11 */ /* 0x000fe400080f1402 */
[----:B--2---:R-:W-:-:S04]  /*4d10*/  FMNMX3 R4, R4, RZ, R5, !PT ;  /* 0x000000ff04047276 */ /* 0x004fc80007800005 */
[----:B------:R-:W-:-:S05]  /*4d20*/  FMNMX3 R7, R4, R6, R7, !PT ;  /* 0x0000000604077276 */ /* 0x000fca0007800007 */
[----:B------:R4:W-:Y:S02]  /*4d30*/  REDG.E.MAX.S32.STRONG.GPU desc[UR22][R8.64], R7 ;  /* 0x000000070800798e */ /* 0x0009e4000d12e316 */
.L_x_62:
[----:B------:R-:W-:Y:S05]  /*4d40*/  BSYNC.RECONVERGENT B0 ;  /* 0x0000000000007941 */ /* 0x000fea0003800200 */
.L_x_61:
[----:B---3--:R-:W-:Y:S02]  /*4d50*/  ISETP.NE.AND P0, PT, R55, 0x1, PT ;  /* 0x000000013700780c */ /* 0x008fe40003f05270 */
[----:B------:R-:W-:Y:S02]  /*4d60*/  ISETP.NE.AND P1, PT, R62, 0x2, PT ;  /* 0x000000023e00780c */ /* 0x000fe40003f25270 */
[----:B------:R-:W-:Y:S02]  /*4d70*/  ISETP.NE.AND P2, PT, R60, 0x2, PT ;  /* 0x000000023c00780c */ /* 0x000fe40003f45270 */
[----:B------:R-:W-:Y:S02]  /*4d80*/  SEL R4, RZ, 0x1, P1 ;  /* 0x00000001ff047807 */ /* 0x000fe40000800000 */
[----:B------:R-:W-:Y:S02]  /*4d90*/  SEL R2, RZ, 0x1, P2 ;  /* 0x00000001ff027807 */ /* 0x000fe40001000000 */
[----:B------:R-:W-:-:S02]  /*4da0*/  LOP3.LUT R61, R61, R4, RZ, 0x3c, !PT ;  /* 0x000000043d3d7212 */ /* 0x000fc400078e3cff */
[----:B------:R-:W-:Y:S02]  /*4db0*/  LOP3.LUT R59, R59, R2, RZ, 0x3c, !PT ;  /* 0x000000023b3b7212 */ /* 0x000fe400078e3cff */
[----:B------:R-:W-:Y:S02]  /*4dc0*/  SEL R62, R62, RZ, P1 ;  /* 0x000000ff3e3e7207 */ /* 0x000fe40000800000 */
[----:B------:R-:W-:Y:S01]  /*4dd0*/  SEL R60, R60, RZ, P2 ;  /* 0x000000ff3c3c7207 */ /* 0x000fe20001000000 */
[----:B------:R-:W-:Y:S06]  /*4de0*/  @!P0 BRA `(.L_x_63) ;  /* 0xffffffe0003c8947 */ /* 0x000fec000383ffff */
.L_x_51:
[----:B------:R-:W-:-:S13]  /*4df0*/  ISETP.NE.AND P0, PT, R76, RZ, PT ;  /* 0x000000ff4c00720c */ /* 0x000fda0003f05270 */
[----:B------:R-:W-:Y:S05]  /*4e00*/  @P0 BRA `(.L_x_64) ;  /* 0x00000000001c0947 */ /* 0x000fea0003800000 */
[----:B------:R-:W3:Y:S01]  /*4e10*/  S2UR UR4, SR_CgaCtaId ;  /* 0x00000000000479c3 */ /* 0x000ee20000008800 */
[----:B------:R-:W-:Y:S02]  /*4e20*/  ELECT P1, URZ, PT ;  /* 0x0000000000ff782f */ /* 0x000fe40003820000 */
[----:B------:R-:W-:Y:S01]  /*4e30*/  MOV R2, 0x1 ;  /* 0x0000000100027802 */ /* 0x000fe20000000f00 */
[----:B------:R-:W-:-:S04]  /*4e40*/  UMOV UR5, 0x40 ;  /* 0x0000004000057882 */ /* 0x000fc80000000000 */
[----:B------:R-:W-:Y:S01]  /*4e50*/  UVIRTCOUNT.DEALLOC.SMPOOL 0x80 ;  /* 0x000000800000784c */ /* 0x000fe20000000000 */
[----:B---3--:R-:W-:-:S09]  /*4e60*/  ULEA UR4, UR4, UR5, 0x18 ;  /* 0x0000000504047291 */ /* 0x008fd2000f8ec0ff */
[----:B------:R3:W-:Y:S03]  /*4e70*/  @P1 STS.U8 [UR4], R2 ;  /* 0x00000002ff001988 */ /* 0x0007e60008000004 */
.L_x_64:
[----:B------:R-:W-:Y:S06]  /*4e80*/  BAR.SYNC.DEFER_BLOCKING 0x2, 0x80 ;  /* 0x0082000000007b1d */ /* 0x000fec0000010000 */
[----:B------:R-:W-:Y:S05]  /*4e90*/  @P0 BRA `(.L_x_65) ;  /* 0x00000000009c0947 */ /* 0x000fea0003800000 */
[----:B------:R-:W5:Y:S01]  /*4ea0*/  S2UR UR5, SR_CgaCtaId ;  /* 0x00000000000579c3 */ /* 0x000f620000008800 */
[----:B------:R-:W-:Y:S01]  /*4eb0*/  NOP ;  /* 0x0000000000007918 */ /* 0x000fe20000000000 */
[----:B------:R-:W-:Y:S01]  /*4ec0*/  UMOV UR4, 0x50 ;  /* 0x0000005000047882 */ /* 0x000fe20000000000 */
[----:B------:R-:W-:Y:S01]  /*4ed0*/  LOP3.LUT R4, R75, 0xffff, RZ, 0xc0, !PT ;  /* 0x0000ffff4b047812 */ /* 0x000fe200078ec0ff */
[----:B-1----:R-:W-:-:S03]  /*4ee0*/  IMAD.MOV.U32 R3, RZ, RZ, 0xffff ;  /* 0x0000ffffff037424 */ /* 0x002fc600078e00ff */
[----:B------:R-:W-:-:S04]  /*4ef0*/  SHF.R.U32.HI R4, RZ, 0x5, R4 ;  /* 0x00000005ff047819 */ /* 0x000fc80000011604 */
[----:B------:R-:W-:Y:S01]  /*4f00*/  SHF.L.U32 R3, R3, R4, RZ ;  /* 0x0000000403037219 */ /* 0x000fe200000006ff */
[----:B--2---:R-:W-:-:S05]  /*4f10*/  VIADD R5, R4, 0x10 ;  /* 0x0000001004057836 */ /* 0x004fca0000000000 */
[----:B------:R-:W-:Y:S01]  /*4f20*/  SHF.L.U32 R0, R0, R5, RZ ;  /* 0x0000000500007219 */ /* 0x000fe200000006ff */
[----:B-----5:R-:W-:-:S03]  /*4f30*/  ULEA UR5, UR5, UR4, 0x18 ;  /* 0x0000000405057291 */ /* 0x020fc6000f8ec0ff */
[----:B------:R-:W-:-:S04]  /*4f40*/  LOP3.LUT R5, R0, R3, RZ, 0xfc, !PT ;  /* 0x0000000300057212 */ /* 0x000fc800078efcff */
[C---:B------:R-:W-:Y:S02]  /*4f50*/  LOP3.LUT R3, R5.reuse, 0xffff, RZ, 0xc0, !PT ;  /* 0x0000ffff05037812 */ /* 0x040fe400078ec0ff */
[----:B---3--:R-:W1:Y:S02]  /*4f60*/  LDS R2, [UR5] ;  /* 0x00000005ff027984 */ /* 0x008e640008000800 */
[----:B-1----:R-:W-:-:S04]  /*4f70*/  LOP3.LUT R0, R5, 0xffff, R2, 0x80, !PT ;  /* 0x0000ffff05007812 */ /* 0x002fc800078e8002 */
[----:B------:R-:W-:-:S13]  /*4f80*/  ISETP.NE.AND P0, PT, R0, R3, PT ;  /* 0x000000030000720c */ /* 0x000fda0003f05270 */
[----:B------:R-:W-:Y:S05]  /*4f90*/  @P0 BRA `(.L_x_66) ;  /* 0x0000000000500947 */ /* 0x000fea0003800000 */
[----:B------:R-:W-:Y:S02]  /*4fa0*/  SHF.R.U32.HI R0, RZ, 0x10, R2 ;  /* 0x00000010ff007819 */ /* 0x000fe40000011602 */
[----:B------:R-:W-:-:S04]  /*4fb0*/  SHF.R.U32.HI R3, RZ, 0x10, R5 ;  /* 0x00000010ff037819 */ /* 0x000fc80000011605 */
[----:B------:R-:W-:-:S04]  /*4fc0*/  LOP3.LUT R0, R0, R3, RZ, 0xc0, !PT ;  /* 0x0000000300007212 */ /* 0x000fc800078ec0ff */
[----:B------:R-:W-:-:S13]  /*4fd0*/  ISETP.NE.AND P0, PT, R0, R3, PT ;  /* 0x000000030000720c */ /* 0x000fda0003f05270 */
[----:B------:R-:W-:Y:S05]  /*4fe0*/  @P0 BRA `(.L_x_67) ;  /* 0x0000000000300947 */ /* 0x000fea0003800000 */
[----:B------:R-:W-:Y:S01]  /*4ff0*/  R2UR UR8, R5 ;  /* 0x00000000050872ca */ /* 0x000fe200000e0000 */
[----:B------:R-:W1:Y:S01]  /*5000*/  S2R R2, SR_LANEID ;  /* 0x0000000000027919 */ /* 0x000e620000000000 */
[----:B------:R-:W-:Y:S02]  /*5010*/  VOTEU.ANY UR6, UPT, PT ;  /* 0x0000000000067886 */ /* 0x000fe400038e0100 */
[----:B------:R-:W-:-:S09]  /*5020*/  UFLO.U32 UR6, UR6 ;  /* 0x00000006000672bd */ /* 0x000fd200080e0000 */
[----:B------:R-:W-:-:S06]  /*5030*/  ULOP3.LUT UR8, URZ, UR8, URZ, 0x33, !UPT ;  /* 0x00000008ff087292 */ /* 0x000fcc000f8e33ff */
[----:B------:R-:W-:-:S04]  /*5040*/  IMAD.U32 R0, RZ, RZ, UR8 ;  /* 0x00000008ff007e24 */ /* 0x000fc8000f8e00ff */
[----:B------:R-:W2:Y:S02]  /*5050*/  REDUX UR4, R0 ;  /* 0x00000000000473c4 */ /* 0x000ea40000000000 */
[----:B------:R3:W-:Y:S01]  /*5060*/  UTCATOMSWS.AND URZ, UR8 ;  /* 0x0000000800ff79e3 */ /* 0x0007e20008000000 */
[----:B-1----:R-:W-:Y:S01]  /*5070*/  ISETP.EQ.U32.AND P0, PT, R2, UR6, PT ;  /* 0x0000000602007c0c */ /* 0x002fe2000bf02070 */
[----:B--2---:R-:W-:-:S12]  /*5080*/  IMAD.U32 R2, RZ, RZ, UR4 ;  /* 0x00000004ff027e24 */ /* 0x004fd8000f8e00ff */
[----:B------:R3:W-:Y:S01]  /*5090*/  @P0 ATOMS.AND RZ, [UR5], R2 ;  /* 0x00000002ffff098c */ /* 0x0007e2000a800005 */
[----:B------:R-:W-:Y:S05]  /*50a0*/  BRA `(.L_x_68) ;  /* 0x0000000000147947 */ /* 0x000fea0003800000 */
.L_x_67:
[----:B------:R-:W-:Y:S02]  /*50b0*/  MOV R2, 0x50d0 ;  /* 0x000050d000027802 */ /* 0x000fe40000000f00 */
[----:B----4-:R-:W-:Y:S05]  /*50c0*/  CALL.REL.NOINC `($__internal_0_$__cuda_sm10x_tcgen05_guardrail_trap_col_being_dealloced_not_returned_by_alloc) ;  /* 0x0000000400a87944 */ /* 0x010fea0003c00000 */
[----:B------:R-:W-:Y:S05]  /*50d0*/  BRA `(.L_x_68) ;  /* 0x0000000000087947 */ /* 0x000fea0003800000 */
.L_x_66:
[----:B------:R-:W-:Y:S02]  /*50e0*/  MOV R2, 0x5100 ;  /* 0x0000510000027802 */ /* 0x000fe40000000f00 */
[----:B----4-:R-:W-:Y:S05]  /*50f0*/  CALL.REL.NOINC `($__internal_2_$__cuda_sm10x_tcgen05_guardrail_trap_unallocated_columns_being_dealloced) ;  /* 0x0000000400b47944 */ /* 0x010fea0003c00000 */
.L_x_68:
[----:B------:R-:W-:Y:S01]  /*5100*/  NOP ;  /* 0x0000000000007918 */ /* 0x000fe20000000000 */
.L_x_65:
[----:B------:R-:W-:-:S04]  /*5110*/  DEPBAR.LE SB0, 0x0 ;  /* 0x000080000000791a */ /* 0x000fc80000000000 */
[----:B------:R-:W-:-:S04]  /*5120*/  DEPBAR.LE SB0, 0x0 ;  /* 0x000080000000791a */ /* 0x000fc80000000000 */
[----:B---3--:R-:W-:Y:S05]  /*5130*/  EXIT ;  /* 0x000000000000794d */ /* 0x008fea0003800000 */
.L_x_21:
[----:B------:R-:W-:-:S07]  /*5140*/  MOV R20, R21 ;  /* 0x0000001500147202 */ /* 0x000fce0000000f00 */
.L_x_69:
[----:B----4-:R4:W3:Y:S02]  /*5150*/  SYNCS.PHASECHK.TRANS64.TRYWAIT P0, [R14+URZ+0x90], R21 ;  /* 0x000090150e0075a7 */ /* 0x0108e400080011ff */
[----:B---3--:R-:W-:Y:S05]  /*5160*/  @!P0 NANOSLEEP.SYNCS 0x989680 ;  /* 0x009896800000895d */ /* 0x008fea0003900000 */
[----:B------:R-:W3:Y:S02]  /*5170*/  @!P0 SYNCS.PHASECHK.TRANS64 P0, [R14+URZ+0x90], R21 ;  /* 0x000090150e0085a7 */ /* 0x000ee400080010ff */
[----:B---3--:R-:W-:Y:S05]  /*5180*/  @!P0 BRA `(.L_x_69) ;  /* 0xfffffffc00f08947 */ /* 0x008fea000383ffff */
[----:B------:R-:W-:Y:S05]  /*5190*/  BRA `(.L_x_70) ;  /* 0xffffffbc00607947 */ /* 0x000fea000383ffff */
.L_x_23:
[----:B------:R-:W-:-:S07]  /*51a0*/  MOV R7, R6 ;  /* 0x0000000600077202 */ /* 0x000fce0000000f00 */
.L_x_71:
[----:B--2---:R2:W3:Y:S02]  /*51b0*/  SYNCS.PHASECHK.TRANS64.TRYWAIT P0, [R2+URZ+0x90], R7 ;  /* 0x00009007020075a7 */ /* 0x0044e400080011ff */
[----:B---3--:R-:W-:Y:S05]  /*51c0*/  @!P0 NANOSLEEP.SYNCS 0x989680 ;  /* 0x009896800000895d */ /* 0x008fea0003900000 */
[----:B------:R-:W3:Y:S02]  /*51d0*/  @!P0 SYNCS.PHASECHK.TRANS64 P0, [R2+URZ+0x90], R7 ;  /* 0x00009007020085a7 */ /* 0x000ee400080010ff */
[----:B---3--:R-:W-:Y:S05]  /*51e0*/  @!P0 BRA `(.L_x_71) ;  /* 0xfffffffc00f08947 */ /* 0x008fea000383ffff */
[----:B------:R-:W-:Y:S05]  /*51f0*/  BRA `(.L_x_72) ;  /* 0xffffffc0000c7947 */ /* 0x000fea000383ffff */
.L_x_24:
[----:B------:R-:W-:-:S07]  /*5200*/  MOV R9, R8 ;  /* 0x0000000800097202 */ /* 0x000fce0000000f00 */
.L_x_73:
[----:B--2---:R2:W3:Y:S02]  /*5210*/  SYNCS.PHASECHK.TRANS64.TRYWAIT P0, [R3+URZ+0x90], R9 ;  /* 0x00009009030075a7 */ /* 0x0044e400080011ff */
[----:B---3--:R-:W-:Y:S05]  /*5220*/  @!P0 NANOSLEEP.SYNCS 0x989680 ;  /* 0x009896800000895d */ /* 0x008fea0003900000 */
[----:B------:R-:W3:Y:S02]  /*5230*/  @!P0 SYNCS.PHASECHK.TRANS64 P0, [R3+URZ+0x90], R9 ;  /* 0x00009009030085a7 */ /* 0x000ee400080010ff */
[----:B---3--:R-:W-:Y:S05]  /*5240*/  @!P0 BRA `(.L_x_73) ;  /* 0xfffffffc00f08947 */ /* 0x008fea000383ffff */
[----:B------:R-:W-:Y:S05]  /*5250*/  BRA `(.L_x_16) ;  /* 0xffffffc000407947 */ /* 0x000fea000383ffff */
.L_x_26:
[----:B------:R-:W-:-:S07]  /*5260*/  MOV R0, UR32 ;  /* 0x0000002000007c02 */ /* 0x000fce0008000f00 */
.L_x_74:
[----:B---3--:R3:W4:Y:S02]  /*5270*/  SYNCS.PHASECHK.TRANS64.TRYWAIT P0, [R0+URZ+0x80], RZ ;  /* 0x000080ff000075a7 */ /* 0x00872400080011ff */
[----:B----4-:R-:W-:Y:S05]  /*5280*/  @!P0 NANOSLEEP.SYNCS 0x989680 ;  /* 0x009896800000895d */ /* 0x010fea0003900000 */
[----:B------:R-:W4:Y:S02]  /*5290*/  @!P0 SYNCS.PHASECHK.TRANS64 P0, [R0+URZ+0x80], RZ ;  /* 0x000080ff000085a7 */ /* 0x000f2400080010ff */
[----:B----4-:R-:W-:Y:S05]  /*52a0*/  @!P0 BRA `(.L_x_74) ;  /* 0xfffffffc00f08947 */ /* 0x010fea000383ffff */
[----:B------:R-:W-:Y:S05]  /*52b0*/  BRA `(.L_x_75) ;  /* 0xffffffc000407947 */ /* 0x000fea000383ffff */
.L_x_29:
[----:B------:R-:W-:Y:S02]  /*52c0*/  MOV R6, UR9 ;  /* 0x0000000900067c02 */ /* 0x000fe40008000f00 */
[----:B------:R-:W-:Y:S02]  /*52d0*/  MOV R7, UR9 ;  /* 0x0000000900077c02 */ /* 0x000fe40008000f00 */
[----:B------:R-:W-:-:S07]  /*52e0*/  MOV R3, UR5 ;  /* 0x0000000500037c02 */ /* 0x000fce0008000f00 */
.L_x_76:
[----:B--2---:R2:W3:Y:S02]  /*52f0*/  SYNCS.PHASECHK.TRANS64.TRYWAIT P0, [R3+URZ+0x30], R7 ;  /* 0x00003007030075a7 */ /* 0x0044e400080011ff */
[----:B---3--:R-:W-:Y:S05]  /*5300*/  @!P0 NANOSLEEP.SYNCS 0x989680 ;  /* 0x009896800000895d */ /* 0x008fea0003900000 */
[----:B------:R-:W3:Y:S02]  /*5310*/  @!P0 SYNCS.PHASECHK.TRANS64 P0, [R3+URZ+0x30], R7 ;  /* 0x00003007030085a7 */ /* 0x000ee400080010ff */
[----:B---3--:R-:W-:Y:S05]  /*5320*/  @!P0 BRA `(.L_x_76) ;  /* 0xfffffffc00f08947 */ /* 0x008fea000383ffff */
[----:B------:R-:W-:Y:S05]  /*5330*/  BRA `(.L_x_28) ;  /* 0xffffffc400107947 */ /* 0x000fea000383ffff */
.L_x_31:
[----:B------:R-:W-:-:S07]  /*5340*/  MOV R5, R4 ;  /* 0x0000000400057202 */ /* 0x000fce0000000f00 */
.L_x_77:
[----:B---3--:R3:W4:Y:S02]  /*5350*/  SYNCS.PHASECHK.TRANS64.TRYWAIT P0, [R3+URZ+0x80], R5 ;  /* 0x00008005030075a7 */ /* 0x00872400080011ff */
[----:B----4-:R-:W-:Y:S05]  /*5360*/  @!P0 NANOSLEEP.SYNCS 0x989680 ;  /* 0x009896800000895d */ /* 0x010fea0003900000 */
[----:B------:R-:W4:Y:S02]  /*5370*/  @!P0 SYNCS.PHASECHK.TRANS64 P0, [R3+URZ+0x80], R5 ;  /* 0x00008005030085a7 */ /* 0x000f2400080010ff */
[----:B----4-:R-:W-:Y:S05]  /*5380*/  @!P0 BRA `(.L_x_77) ;  /* 0xfffffffc00f08947 */ /* 0x010fea000383ffff */
[----:B------:R-:W-:Y:S05]  /*5390*/  BRA `(.L_x_78) ;  /* 0xffffffc4005c7947 */ /* 0x000fea000383ffff */
.L_x_33:
[----:B------:R-:W-:Y:S02]  /*53a0*/  MOV R2, UR4 ;  /* 0x0000000400027c02 */ /* 0x000fe40008000f00 */
[----:B--2---:R-:W-:Y:S02]  /*53b0*/  MOV R3, UR4 ;  /* 0x0000000400037c02 */ /* 0x004fe40008000f00 */
[----:B------:R-:W-:-:S07]  /*53c0*/  MOV R0, UR5 ;  /* 0x0000000500007c02 */ /* 0x000fce0008000f00 */
.L_x_79:
[----:B--2---:R2:W3:Y:S02]  /*53d0*/  SYNCS.PHASECHK.TRANS64.TRYWAIT P0, [R0+URZ+0x30], R3 ;  /* 0x00003003000075a7 */ /* 0x0044e400080011ff */
[----:B---3--:R-:W-:Y:S05]  /*53e0*/  @!P0 NANOSLEEP.SYNCS 0x989680 ;  /* 0x009896800000895d */ /* 0x008fea0003900000 */
[----:B------:R-:W3:Y:S02]  /*53f0*/  @!P0 SYNCS.PHASECHK.TRANS64 P0, [R0+URZ+0x30], R3 ;  /* 0x00003003000085a7 */ /* 0x000ee400080010ff */
[----:B---3--:R-:W-:Y:S05]  /*5400*/  @!P0 BRA `(.L_x_79) ;  /* 0xfffffffc00f08947 */ /* 0x008fea000383ffff */
[----:B------:R-:W-:Y:S05]  /*5410*/  BRA `(.L_x_80) ;  /* 0xffffffc400dc7947 */ /* 0x000fea000383ffff */
.L_x_35:
[----:B---3--:R-:W-:-:S07]  /*5420*/  MOV R0, UR12 ;  /* 0x0000000c00007c02 */ /* 0x008fce0008000f00 */
.L_x_81:
[----:B---3--:R3:W4:Y:S02]  /*5430*/  SYNCS.PHASECHK.TRANS64.TRYWAIT P0, [R0+URZ+0x80], RZ ;  /* 0x000080ff000075a7 */ /* 0x00872400080011ff */
[----:B----4-:R-:W-:Y:S05]  /*5440*/  @!P0 NANOSLEEP.SYNCS 0x989680 ;  /* 0x009896800000895d */ /* 0x010fea0003900000 */
[----:B------:R-:W4:Y:S02]  /*5450*/  @!P0 SYNCS.PHASECHK.TRANS64 P0, [R0+URZ+0x80], RZ ;  /* 0x000080ff000085a7 */ /* 0x000f2400080010ff */
[----:B----4-:R-:W-:Y:S05]  /*5460*/  @!P0 BRA `(.L_x_81) ;  /* 0xfffffffc00f08947 */ /* 0x010fea000383ffff */
[----:B------:R-:W-:Y:S05]  /*5470*/  BRA `(.L_x_82) ;  /* 0xffffffc400f47947 */ /* 0x000fea000383ffff */
.L_x_38:
[----:B------:R-:W-:Y:S02]  /*5480*/  MOV R2, UR18 ;  /* 0x0000001200027c02 */ /* 0x000fe40008000f00 */
[-C--:B------:R-:W-:Y:S02]  /*5490*/  MOV R8, R3.reuse ;  /* 0x0000000300087202 */ /* 0x080fe40000000f00 */
[----:B------:R-:W-:-:S07]  /*54a0*/  MOV R9, R3 ;  /* 0x0000000300097202 */ /* 0x000fce0000000f00 */
.L_x_83:
[----:B--2---:R2:W3:Y:S02]  /*54b0*/  SYNCS.PHASECHK.TRANS64.TRYWAIT P0, [R2+URZ+0x70], R9 ;  /* 0x00007009020075a7 */ /* 0x0044e400080011ff */
[----:B---3--:R-:W-:Y:S05]  /*54c0*/  @!P0 NANOSLEEP.SYNCS 0x989680 ;  /* 0x009896800000895d */ /* 0x008fea0003900000 */
[----:B------:R-:W3:Y:S02]  /*54d0*/  @!P0 SYNCS.PHASECHK.TRANS64 P0, [R2+URZ+0x70], R9 ;  /* 0x00007009020085a7 */ /* 0x000ee400080010ff */
[----:B---3--:R-:W-:Y:S05]  /*54e0*/  @!P0 BRA `(.L_x_83) ;  /* 0xfffffffc00f08947 */ /* 0x008fea000383ffff */
[----:B------:R-:W-:Y:S05]  /*54f0*/  BRA `(.L_x_37) ;  /* 0xffffffcc00207947 */ /* 0x000fea000383ffff */
.L_x_40:
[----:B------:R-:W-:Y:S02]  /*5500*/  MOV R8, UR25 ;  /* 0x0000001900087c02 */ /* 0x000fe40008000f00 */
[----:B------:R-:W-:Y:S02]  /*5510*/  MOV R9, UR25 ;  /* 0x0000001900097c02 */ /* 0x000fe40008000f00 */
[----:B------:R-:W-:Y:S07]  /*5520*/  MOV R2, UR13 ;  /* 0x0000000d00027c02 */ /* 0x000fee0008000f00 */
.L_x_84:
[----:B--2---:R2:W3:Y:S02]  /*5530*/  SYNCS.PHASECHK.TRANS64.TRYWAIT P1, [R2+URZ], R9 ;  /* 0x00000009020075a7 */ /* 0x0044e400080211ff */
[----:B---3--:R-:W-:Y:S05]  /*5540*/  @!P1 NANOSLEEP.SYNCS 0x989680 ;  /* 0x009896800000995d */ /* 0x008fea0003900000 */
[----:B------:R-:W3:Y:S02]  /*5550*/  @!P1 SYNCS.PHASECHK.TRANS64 P1, [R2+URZ], R9 ;  /* 0x00000009020095a7 */ /* 0x000ee400080210ff */
[----:B---3--:R-:W-:Y:S05]  /*5560*/  @!P1 BRA `(.L_x_84) ;  /* 0xfffffffc00f09947 */ /* 0x008fea000383ffff */
[----:B------:R-:W-:Y:S05]  /*5570*/  BRA `(.L_x_39) ;  /* 0xffffffcc00947947 */ /* 0x000fea000383ffff */
.L_x_42:
[-C--:B------:R-:W-:Y:S02]  /*5580*/  MOV R8, R2.reuse ;  /* 0x0000000200087202 */ /* 0x080fe40000000f00 */
[----:B------:R-:W-:-:S07]  /*5590*/  MOV R9, R2 ;  /* 0x0000000200097202 */ /* 0x000fce0000000f00 */
.L_x_85:
[----:B--2---:R2:W3:Y:S02]  /*55a0*/  SYNCS.PHASECHK.TRANS64.TRYWAIT P0, [R3+URZ+0x80], R9 ;  /* 0x00008009030075a7 */ /* 0x0044e400080011ff */
[----:B---3--:R-:W-:Y:S05]  /*55b0*/  @!P0 NANOSLEEP.SYNCS 0x989680 ;  /* 0x009896800000895d */ /* 0x008fea0003900000 */
[----:B------:R-:W3:Y:S02]  /*55c0*/  @!P0 SYNCS.PHASECHK.TRANS64 P0, [R3+URZ+0x80], R9 ;  /* 0x00008009030085a7 */ /* 0x000ee400080010ff */
[----:B---3--:R-:W-:Y:S05]  /*55d0*/  @!P0 BRA `(.L_x_85) ;  /* 0xfffffffc00f08947 */ /* 0x008fea000383ffff */
[----:B------:R-:W-:Y:S05]  /*55e0*/  BRA `(.L_x_86) ;  /* 0xffffffd000147947 */ /* 0x000fea000383ffff */
.L_x_44:
[----:B------:R-:W-:-:S07]  /*55f0*/  MOV R5, R4 ;  /* 0x0000000400057202 */ /* 0x000fce0000000f00 */
.L_x_87:
[----:B---3--:R3:W4:Y:S02]  /*5600*/  SYNCS.PHASECHK.TRANS64.TRYWAIT P0, [R2+URZ+0x70], R5 ;  /* 0x00007005020075a7 */ /* 0x00872400080011ff */
[----:B----4-:R-:W-:Y:S05]  /*5610*/  @!P0 NANOSLEEP.SYNCS 0x989680 ;  /* 0x009896800000895d */ /* 0x010fea0003900000 */
[----:B------:R-:W4:Y:S02]  /*5620*/  @!P0 SYNCS.PHASECHK.TRANS64 P0, [R2+URZ+0x70], R5 ;  /* 0x00007005020085a7 */ /* 0x000f2400080010ff */
[----:B----4-:R-:W-:Y:S05]  /*5630*/  @!P0 BRA `(.L_x_87) ;  /* 0xfffffffc00f08947 */ /* 0x010fea000383ffff */
[----:B------:R-:W-:Y:S05]  /*5640*/  BRA `(.L_x_34) ;  /* 0xffffffd0005c7947 */ /* 0x000fea000383ffff */
.L_x_50:
[----:B-1----:R1:W2:Y:S02]  /*5650*/  SYNCS.PHASECHK.TRANS64.TRYWAIT P0, [R3+URZ+0x80], RZ ;  /* 0x000080ff030075a7 */ /* 0x0022a400080011ff */
[----:B--2---:R-:W-:Y:S05]  /*5660*/  @!P0 NANOSLEEP.SYNCS 0x989680 ;  /* 0x009896800000895d */ /* 0x004fea0003900000 */
[----:B------:R-:W2:Y:S02]  /*5670*/  @!P0 SYNCS.PHASECHK.TRANS64 P0, [R3+URZ+0x80], RZ ;  /* 0x000080ff030085a7 */ /* 0x000ea400080010ff */
[----:B--2---:R-:W-:Y:S05]  /*5680*/  @!P0 BRA `(.L_x_50) ;  /* 0xfffffffc00f08947 */ /* 0x004fea000383ffff */
[----:B------:R-:W-:Y:S05]  /*5690*/  BRA `(.L_x_88) ;  /* 0xffffffd400307947 */ /* 0x000fea000383ffff */
.L_x_52:
[----:B------:R-:W-:-:S07]  /*56a0*/  MOV R4, R5 ;  /* 0x0000000500047202 */ /* 0x000fce0000000f00 */
.L_x_89:
[----:B--2---:R2:W3:Y:S02]  /*56b0*/  SYNCS.PHASECHK.TRANS64.TRYWAIT P1, [R52+URZ+0x60], R5 ;  /* 0x00006005340075a7 */ /* 0x0044e400080211ff */
[----:B---3--:R-:W-:Y:S05]  /*56c0*/  @!P1 NANOSLEEP.SYNCS 0x989680 ;  /* 0x009896800000995d */ /* 0x008fea0003900000 */
[----:B------:R-:W3:Y:S02]  /*56d0*/  @!P1 SYNCS.PHASECHK.TRANS64 P1, [R52+URZ+0x60], R5 ;  /* 0x00006005340095a7 */ /* 0x000ee400080210ff */
[----:B---3--:R-:W-:Y:S05]  /*56e0*/  @!P1 BRA `(.L_x_89) ;  /* 0xfffffffc00f09947 */ /* 0x008fea000383ffff */
[----:B------:R-:W-:Y:S05]  /*56f0*/  BRA `(.L_x_90) ;  /* 0xffffffd800307947 */ /* 0x000fea000383ffff */
.L_x_60:
[-C--:B------:R-:W-:Y:S02]  /*5700*/  MOV R6, R4.reuse ;  /* 0x0000000400067202 */ /* 0x080fe40000000f00 */
[----:B------:R-:W-:-:S07]  /*5710*/  MOV R7, R4 ;  /* 0x0000000400077202 */ /* 0x000fce0000000f00 */
.L_x_91:
[----:B--2---:R2:W3:Y:S02]  /*5720*/  SYNCS.PHASECHK.TRANS64.TRYWAIT P0, [R5+URZ+0x80], R7 ;  /* 0x00008007050075a7 */ /* 0x0044e400080011ff */
[----:B---3--:R-:W-:Y:S05]  /*5730*/  @!P0 NANOSLEEP.SYNCS 0x989680 ;  /* 0x009896800000895d */ /* 0x008fea0003900000 */
[----:B------:R-:W3:Y:S02]  /*5740*/  @!P0 SYNCS.PHASECHK.TRANS64 P0, [R5+URZ+0x80], R7 ;  /* 0x00008007050085a7 */ /* 0x000ee400080010ff */
[----:B---3--:R-:W-:Y:S05]  /*5750*/  @!P0 BRA `(.L_x_91) ;  /* 0xfffffffc00f08947 */ /* 0x008fea000383ffff */
[----:B------:R-:W-:Y:S05]  /*5760*/  BRA `(.L_x_92) ;  /* 0xfffffff400187947 */ /* 0x000fea000383ffff */
        .weak           $__internal_0_$__cuda_sm10x_tcgen05_guardrail_trap_col_being_dealloced_not_returned_by_alloc
        .type           $__internal_0_$__cuda_sm10x_tcgen05_guardrail_trap_col_being_dealloced_not_returned_by_alloc,@function
        .size           $__internal_0_$__cuda_sm10x_tcgen05_guardrail_trap_col_being_dealloced_not_returned_by_alloc,($__internal_1_$__cuda_sm10x_tcgen05_guardrail_trap_phase_invalid_during_alloc - $__internal_0_$__cuda_sm10x_tcgen05_guardrail_trap_col_being_dealloced_not_returned_by_alloc)
$__internal_0_$__cuda_sm10x_tcgen05_guardrail_trap_col_being_dealloced_not_returned_by_alloc:
[----:B------:R-:W-:Y:S05]  /*5770*/  BPT.TRAP 0x1 ;  /* 0x000000040000795c */ /* 0x000fea0000300000 */
[----:B------:R-:W-:-:S04]  /*5780*/  HFMA2 R3, -RZ, RZ, 0, 0 ;  /* 0x00000000ff037431 */ /* 0x000fc800000001ff */
[----:B------:R-:W-:Y:S05]  /*5790*/  RET.REL.NODEC R2 `(kernel_cutlass_kernel_cudnngrouped_gemmgrouped_gemm_swiglugrouped_gemm_swiglu_quantBlockScaledContiguousGroupedGemmKernel_object_at__TiledMMA_ThrLayoutVMNK11110000_PermutationMNK____MMAAt_0) ;  /* 0xffffffa802187950 */ /* 0x000fea0003c3ffff */
        .weak           $__internal_1_$__cuda_sm10x_tcgen05_guardrail_trap_phase_invalid_during_alloc
        .type           $__internal_1_$__cuda_sm10x_tcgen05_guardrail_trap_phase_invalid_during_alloc,@function
        .size           $__internal_1_$__cuda_sm10x_tcgen05_guardrail_trap_phase_invalid_during_alloc,($__internal_2_$__cuda_sm10x_tcgen05_guardrail_trap_unallocated_columns_being_dealloced - $__internal_1_$__cuda_sm10x_tcgen05_guardrail_trap_phase_invalid_during_alloc)
$__internal_1_$__cuda_sm10x_tcgen05_guardrail_trap_phase_invalid_during_alloc:
[----:B------:R-:W-:Y:S05]  /*57a0*/  BPT.TRAP 0x1 ;  /* 0x000000040000795c */ /* 0x000fea0000300000 */
[----:B------:R-:W-:-:S04]  /*57b0*/  MOV R3, 0x0 ;  /* 0x0000000000037802 */ /* 0x000fc80000000f00 */
[----:B------:R-:W-:Y:S05]  /*57c0*/  RET.REL.NODEC R2 `(kernel_cutlass_kernel_cudnngrouped_gemmgrouped_gemm_swiglugrouped_gemm_swiglu_quantBlockScaledContiguousGroupedGemmKernel_object_at__TiledMMA_ThrLayoutVMNK11110000_PermutationMNK____MMAAt_0) ;  /* 0xffffffa8020c7950 */ /* 0x000fea0003c3ffff */
        .weak           $__internal_2_$__cuda_sm10x_tcgen05_guardrail_trap_unallocated_columns_being_dealloced
        .type           $__internal_2_$__cuda_sm10x_tcgen05_guardrail_trap_unallocated_columns_being_dealloced,@function
        .size           $__internal_2_$__cuda_sm10x_tcgen05_guardrail_trap_unallocated_columns_being_dealloced,(.L_x_96 - $__internal_2_$__cuda_sm10x_tcgen05_guardrail_trap_unallocated_columns_being_dealloced)
$__internal_2_$__cuda_sm10x_tcgen05_guardrail_trap_unallocated_columns_being_dealloced:
[----:B------:R-:W-:Y:S05]  /*57d0*/  BPT.TRAP 0x1 ;  /* 0x000000040000795c */ /* 0x000fea0000300000 */
[----:B------:R-:W-:-:S04]  /*57e0*/  HFMA2 R3, -RZ, RZ, 0, 0 ;  /* 0x00000000ff037431 */ /* 0x000fc800000001ff */
[----:B------:R-:W-:Y:S05]  /*57f0*/  RET.REL.NODEC R2 `(kernel_cutlass_kernel_cudnngrouped_gemmgrouped_gemm_swiglugrouped_gemm_swiglu_quantBlockScaledContiguousGroupedGemmKernel_object_at__TiledMMA_ThrLayoutVMNK11110000_PermutationMNK____MMAAt_0) ;  /* 0xffffffa802007950 */ /* 0x000fea0003c3ffff */
.L_x_93:
[----:B------:R-:W-:-:S00]  /*5800*/  BRA `(.L_x_93) ;  /* 0xfffffffc00fc7947 */ /* 0x000fc0000383ffff */
[----:B------:R-:W-:-:S00]  /*5810*/  NOP ;  /* 0x0000000000007918 */ /* 0x000fc00000000000 */
        /* <DEDUP_REMOVED lines=14> */
.L_x_96:


//--------------------- .nv.shared.kernel_cutlass_kernel_cudnngrouped_gemmgrouped_gemm_swiglugrouped_gemm_swiglu_quantBlockScaledContiguousGroupedGemmKernel_object_at__TiledMMA_ThrLayoutVMNK11110000_PermutationMNK____MMAAt_0 --------------------------
	.section	.nv.shared.kernel_cutlass_kernel_cudnngrouped_gemmgrouped_gemm_swiglugrouped_gemm_swiglu_quantBlockScaledContiguousGroupedGemmKernel_object_at__TiledMMA_ThrLayoutVMNK11110000_PermutationMNK____MMAAt_0,"aw",@nobits
	.sectionflags	@""
	.align	1024
	.zero		1024


//--------------------- .nv.shared.reserved.0     --------------------------
	.section	.nv.shared.reserved.0,"aw",@nobits
	.align	8
	.weak		__nv_reservedSMEM_offset_0_alias
	.size		__nv_reservedSMEM_offset_0_alias, 0, 64
	.other		__nv_reservedSMEM_offset_0_alias,@"STO_CUDA_RESERVED_SHARED STV_DEFAULT"
__nv_reservedSMEM_offset_0_alias:
	.zero		0
.nv.shared.reserved.0:
	.zero		64
	.weak		__nv_reservedSMEM_allocation_phase
	.type		__nv_reservedSMEM_allocation_phase,@object
	.size		__nv_reservedSMEM_allocation_phase,(.L_0 - __nv_reservedSMEM_allocation_phase)
__nv_reservedSMEM_allocation_phase:
	.zero		1
.L_0:
	.zero		7
	.weak		__nv_reservedSMEM_devtool_atexit_pc
	.type		__nv_reservedSMEM_devtool_atexit_pc,@object
	.size		__nv_reservedSMEM_devtool_atexit_pc,(__nv_reservedSMEM_allocation_mask - __nv_reservedSMEM_devtool_atexit_pc)
__nv_reservedSMEM_devtool_atexit_pc:
	.zero		8
	.weak		__nv_reservedSMEM_allocation_mask
	.type		__nv_reservedSMEM_allocation_mask,@object
	.size		__nv_reservedSMEM_allocation_mask,(.L_2 - __nv_reservedSMEM_allocation_mask)
__nv_reservedSMEM_allocation_mask:
	.zero		4
.L_2:


//--------------------- .nv.constant0.kernel_cutlass_kernel_cudnngrouped_gemmgrouped_gemm_swiglugrouped_gemm_swiglu_quantBlockScaledContiguousGroupedGemmKernel_object_at__TiledMMA_ThrLayoutVMNK11110000_PermutationMNK____MMAAt_0 --------------------------
	.section	.nv.constant0.kernel_cutlass_kernel_cudnngrouped_gemmgrouped_gemm_swiglugrouped_gemm_swiglu_quantBlockScaledContiguousGroupedGemmKernel_object_at__TiledMMA_ThrLayoutVMNK11110000_PermutationMNK____MMAAt_0,"a",@progbits
	.sectionflags	@""
	.align	4
.nv.constant0.kernel_cutlass_kernel_cudnngrouped_gemmgrouped_gemm_swiglugrouped_gemm_swiglu_quantBlockScaledContiguousGroupedGemmKernel_object_at__TiledMMA_ThrLayoutVMNK11110000_PermutationMNK____MMAAt_0:
	.zero		1924


//--------------------- SYMBOLS --------------------------

	.type		.nv.reservedSmem.offset0,@object
	.size		.nv.reservedSmem.offset0,0x4
	.type		.nv.reservedSmem.cap,@object
	.size		.nv.reservedSmem.cap,0x4
